//
// Generated by NVIDIA NVVM Compiler
//
// Compiler Build ID: CL-36424714
// Cuda compilation tools, release 13.0, V13.0.88
// Based on NVVM 20.0.0
//

.version 9.0
.target sm_100
.address_size 64

	// .globl	_Z26excitatoryAsRegularSpikingPfS_ii
.extern .func  (.param .b32 func_retval0) vprintf
(
	.param .b64 vprintf_param_0,
	.param .b64 vprintf_param_1
)
;
.global .align 1 .b8 $str[11] = {84, 104, 97, 110, 107, 32, 121, 111, 117, 46};

.visible .entry _Z26excitatoryAsRegularSpikingPfS_ii(
	.param .u64 .ptr .align 1 _Z26excitatoryAsRegularSpikingPfS_ii_param_0,
	.param .u64 .ptr .align 1 _Z26excitatoryAsRegularSpikingPfS_ii_param_1,
	.param .u32 _Z26excitatoryAsRegularSpikingPfS_ii_param_2,
	.param .u32 _Z26excitatoryAsRegularSpikingPfS_ii_param_3
)
{
	.reg .pred 	%p<2>;
	.reg .b32 	%r<8>;
	.reg .b64 	%rd<8>;

	ld.param.u64 	%rd1, [_Z26excitatoryAsRegularSpikingPfS_ii_param_0];
	ld.param.u64 	%rd2, [_Z26excitatoryAsRegularSpikingPfS_ii_param_1];
	ld.param.u32 	%r2, [_Z26excitatoryAsRegularSpikingPfS_ii_param_3];
	mov.u32 	%r3, %tid.x;
	mov.u32 	%r4, %ctaid.x;
	mov.u32 	%r5, %ntid.x;
	mad.lo.s32 	%r1, %r4, %r5, %r3;
	setp.ge.s32 	%p1, %r1, %r2;
	@%p1 bra 	$L__BB0_2;
	cvta.to.global.u64 	%rd3, %rd1;
	cvta.to.global.u64 	%rd4, %rd2;
	mul.wide.s32 	%rd5, %r1, 4;
	add.s64 	%rd6, %rd3, %rd5;
	mov.b32 	%r6, 1017370378;
	st.global.u32 	[%rd6], %r6;
	add.s64 	%rd7, %rd4, %rd5;
	mov.b32 	%r7, 1090519040;
	st.global.u32 	[%rd7], %r7;
$L__BB0_2:
	ret;

}
	// .globl	_Z23inhibitoryAsFastSpikingPfS_ii
.visible .entry _Z23inhibitoryAsFastSpikingPfS_ii(
	.param .u64 .ptr .align 1 _Z23inhibitoryAsFastSpikingPfS_ii_param_0,
	.param .u64 .ptr .align 1 _Z23inhibitoryAsFastSpikingPfS_ii_param_1,
	.param .u32 _Z23inhibitoryAsFastSpikingPfS_ii_param_2,
	.param .u32 _Z23inhibitoryAsFastSpikingPfS_ii_param_3
)
{
	.reg .pred 	%p<2>;
	.reg .b32 	%r<11>;
	.reg .b64 	%rd<8>;

	ld.param.u64 	%rd1, [_Z23inhibitoryAsFastSpikingPfS_ii_param_0];
	ld.param.u64 	%rd2, [_Z23inhibitoryAsFastSpikingPfS_ii_param_1];
	ld.param.u32 	%r3, [_Z23inhibitoryAsFastSpikingPfS_ii_param_2];
	ld.param.u32 	%r2, [_Z23inhibitoryAsFastSpikingPfS_ii_param_3];
	mov.u32 	%r4, %tid.x;
	mov.u32 	%r5, %ctaid.x;
	mov.u32 	%r6, %ntid.x;
	mad.lo.s32 	%r1, %r5, %r6, %r4;
	sub.s32 	%r7, %r3, %r2;
	setp.ge.s32 	%p1, %r1, %r7;
	@%p1 bra 	$L__BB1_2;
	cvta.to.global.u64 	%rd3, %rd1;
	cvta.to.global.u64 	%rd4, %rd2;
	add.s32 	%r8, %r2, %r1;
	mul.wide.s32 	%rd5, %r8, 4;
	add.s64 	%rd6, %rd3, %rd5;
	mov.b32 	%r9, 1036831949;
	st.global.u32 	[%rd6], %r9;
	add.s64 	%rd7, %rd4, %rd5;
	mov.b32 	%r10, 1073741824;
	st.global.u32 	[%rd7], %r10;
$L__BB1_2:
	ret;

}
	// .globl	_Z25excitatorySynapticWeightsPfiii
.visible .entry _Z25excitatorySynapticWeightsPfiii(
	.param .u64 .ptr .align 1 _Z25excitatorySynapticWeightsPfiii_param_0,
	.param .u32 _Z25excitatorySynapticWeightsPfiii_param_1,
	.param .u32 _Z25excitatorySynapticWeightsPfiii_param_2,
	.param .u32 _Z25excitatorySynapticWeightsPfiii_param_3
)
{
	.reg .pred 	%p<12>;
	.reg .b32 	%r<35>;
	.reg .b64 	%rd<12>;

	ld.param.u64 	%rd3, [_Z25excitatorySynapticWeightsPfiii_param_0];
	ld.param.u32 	%r16, [_Z25excitatorySynapticWeightsPfiii_param_1];
	ld.param.u32 	%r17, [_Z25excitatorySynapticWeightsPfiii_param_3];
	cvta.to.global.u64 	%rd1, %rd3;
	mov.u32 	%r18, %tid.x;
	mov.u32 	%r19, %ctaid.x;
	mov.u32 	%r20, %ntid.x;
	mad.lo.s32 	%r1, %r19, %r20, %r18;
	setp.ge.s32 	%p1, %r1, %r17;
	setp.lt.s32 	%p2, %r16, 1;
	or.pred  	%p3, %p1, %p2;
	@%p3 bra 	$L__BB2_12;
	mul.lo.s32 	%r2, %r16, %r1;
	and.b32  	%r3, %r16, 7;
	setp.lt.u32 	%p4, %r16, 8;
	mov.b32 	%r33, 0;
	@%p4 bra 	$L__BB2_4;
	and.b32  	%r33, %r16, 2147483640;
	neg.s32 	%r31, %r33;
	add.s64 	%rd2, %rd1, 16;
	mov.u32 	%r30, %r2;
$L__BB2_3:
	.pragma "nounroll";
	mul.wide.s32 	%rd4, %r30, 4;
	add.s64 	%rd5, %rd2, %rd4;
	mov.b32 	%r22, 1086324736;
	st.global.u32 	[%rd5+-16], %r22;
	st.global.u32 	[%rd5+-12], %r22;
	st.global.u32 	[%rd5+-8], %r22;
	st.global.u32 	[%rd5+-4], %r22;
	st.global.u32 	[%rd5], %r22;
	st.global.u32 	[%rd5+4], %r22;
	st.global.u32 	[%rd5+8], %r22;
	st.global.u32 	[%rd5+12], %r22;
	add.s32 	%r31, %r31, 8;
	add.s32 	%r30, %r30, 8;
	setp.ne.s32 	%p5, %r31, 0;
	@%p5 bra 	$L__BB2_3;
$L__BB2_4:
	setp.eq.s32 	%p6, %r3, 0;
	@%p6 bra 	$L__BB2_12;
	and.b32  	%r11, %r16, 3;
	setp.lt.u32 	%p7, %r3, 4;
	@%p7 bra 	$L__BB2_7;
	add.s32 	%r23, %r33, %r2;
	mul.wide.s32 	%rd6, %r23, 4;
	add.s64 	%rd7, %rd1, %rd6;
	mov.b32 	%r24, 1086324736;
	st.global.u32 	[%rd7], %r24;
	st.global.u32 	[%rd7+4], %r24;
	st.global.u32 	[%rd7+8], %r24;
	st.global.u32 	[%rd7+12], %r24;
	add.s32 	%r33, %r33, 4;
$L__BB2_7:
	setp.eq.s32 	%p8, %r11, 0;
	@%p8 bra 	$L__BB2_12;
	setp.eq.s32 	%p9, %r11, 1;
	@%p9 bra 	$L__BB2_10;
	add.s32 	%r25, %r33, %r2;
	mul.wide.s32 	%rd8, %r25, 4;
	add.s64 	%rd9, %rd1, %rd8;
	mov.b32 	%r26, 1086324736;
	st.global.u32 	[%rd9], %r26;
	st.global.u32 	[%rd9+4], %r26;
	add.s32 	%r33, %r33, 2;
$L__BB2_10:
	and.b32  	%r27, %r16, 1;
	setp.eq.b32 	%p10, %r27, 1;
	not.pred 	%p11, %p10;
	@%p11 bra 	$L__BB2_12;
	add.s32 	%r28, %r33, %r2;
	mul.wide.s32 	%rd10, %r28, 4;
	add.s64 	%rd11, %rd1, %rd10;
	mov.b32 	%r29, 1086324736;
	st.global.u32 	[%rd11], %r29;
$L__BB2_12:
	ret;

}
	// .globl	_Z25inhibitorySynapticWeightsPfiii
.visible .entry _Z25inhibitorySynapticWeightsPfiii(
	.param .u64 .ptr .align 1 _Z25inhibitorySynapticWeightsPfiii_param_0,
	.param .u32 _Z25inhibitorySynapticWeightsPfiii_param_1,
	.param .u32 _Z25inhibitorySynapticWeightsPfiii_param_2,
	.param .u32 _Z25inhibitorySynapticWeightsPfiii_param_3
)
{
	.reg .pred 	%p<11>;
	.reg .b32 	%r<38>;
	.reg .b64 	%rd<12>;

	ld.param.u64 	%rd3, [_Z25inhibitorySynapticWeightsPfiii_param_0];
	ld.param.u32 	%r17, [_Z25inhibitorySynapticWeightsPfiii_param_1];
	ld.param.u32 	%r19, [_Z25inhibitorySynapticWeightsPfiii_param_2];
	ld.param.u32 	%r18, [_Z25inhibitorySynapticWeightsPfiii_param_3];
	cvta.to.global.u64 	%rd1, %rd3;
	mov.u32 	%r20, %tid.x;
	mov.u32 	%r21, %ctaid.x;
	mov.u32 	%r22, %ntid.x;
	mad.lo.s32 	%r1, %r21, %r22, %r20;
	sub.s32 	%r23, %r19, %r18;
	setp.ge.s32 	%p1, %r1, %r23;
	@%p1 bra 	$L__BB3_13;
	add.s32 	%r2, %r18, %r1;
	setp.lt.s32 	%p2, %r17, 1;
	@%p2 bra 	$L__BB3_13;
	mul.lo.s32 	%r3, %r2, %r17;
	and.b32  	%r4, %r17, 7;
	setp.lt.u32 	%p3, %r17, 8;
	mov.b32 	%r36, 0;
	@%p3 bra 	$L__BB3_5;
	and.b32  	%r36, %r17, 2147483640;
	neg.s32 	%r34, %r36;
	add.s64 	%rd2, %rd1, 16;
	mov.u32 	%r33, %r3;
$L__BB3_4:
	.pragma "nounroll";
	mul.wide.s32 	%rd4, %r33, 4;
	add.s64 	%rd5, %rd2, %rd4;
	mov.b32 	%r25, -1063256064;
	st.global.u32 	[%rd5+-16], %r25;
	st.global.u32 	[%rd5+-12], %r25;
	st.global.u32 	[%rd5+-8], %r25;
	st.global.u32 	[%rd5+-4], %r25;
	st.global.u32 	[%rd5], %r25;
	st.global.u32 	[%rd5+4], %r25;
	st.global.u32 	[%rd5+8], %r25;
	st.global.u32 	[%rd5+12], %r25;
	add.s32 	%r34, %r34, 8;
	add.s32 	%r33, %r33, 8;
	setp.ne.s32 	%p4, %r34, 0;
	@%p4 bra 	$L__BB3_4;
$L__BB3_5:
	setp.eq.s32 	%p5, %r4, 0;
	@%p5 bra 	$L__BB3_13;
	and.b32  	%r12, %r17, 3;
	setp.lt.u32 	%p6, %r4, 4;
	@%p6 bra 	$L__BB3_8;
	add.s32 	%r26, %r36, %r3;
	mul.wide.s32 	%rd6, %r26, 4;
	add.s64 	%rd7, %rd1, %rd6;
	mov.b32 	%r27, -1063256064;
	st.global.u32 	[%rd7], %r27;
	st.global.u32 	[%rd7+4], %r27;
	st.global.u32 	[%rd7+8], %r27;
	st.global.u32 	[%rd7+12], %r27;
	add.s32 	%r36, %r36, 4;
$L__BB3_8:
	setp.eq.s32 	%p7, %r12, 0;
	@%p7 bra 	$L__BB3_13;
	setp.eq.s32 	%p8, %r12, 1;
	@%p8 bra 	$L__BB3_11;
	add.s32 	%r28, %r36, %r3;
	mul.wide.s32 	%rd8, %r28, 4;
	add.s64 	%rd9, %rd1, %rd8;
	mov.b32 	%r29, -1063256064;
	st.global.u32 	[%rd9], %r29;
	st.global.u32 	[%rd9+4], %r29;
	add.s32 	%r36, %r36, 2;
$L__BB3_11:
	and.b32  	%r30, %r17, 1;
	setp.eq.b32 	%p9, %r30, 1;
	not.pred 	%p10, %p9;
	@%p10 bra 	$L__BB3_13;
	add.s32 	%r31, %r36, %r3;
	mul.wide.s32 	%rd10, %r31, 4;
	add.s64 	%rd11, %rd1, %rd10;
	mov.b32 	%r32, -1063256064;
	st.global.u32 	[%rd11], %r32;
$L__BB3_13:
	ret;

}
	// .globl	_Z19synapticDerivativesPfiii
.visible .entry _Z19synapticDerivativesPfiii(
	.param .u64 .ptr .align 1 _Z19synapticDerivativesPfiii_param_0,
	.param .u32 _Z19synapticDerivativesPfiii_param_1,
	.param .u32 _Z19synapticDerivativesPfiii_param_2,
	.param .u32 _Z19synapticDerivativesPfiii_param_3
)
{
	.reg .pred 	%p<12>;
	.reg .b32 	%r<35>;
	.reg .b64 	%rd<12>;

	ld.param.u64 	%rd3, [_Z19synapticDerivativesPfiii_param_0];
	ld.param.u32 	%r16, [_Z19synapticDerivativesPfiii_param_1];
	ld.param.u32 	%r17, [_Z19synapticDerivativesPfiii_param_2];
	cvta.to.global.u64 	%rd1, %rd3;
	mov.u32 	%r18, %tid.x;
	mov.u32 	%r19, %ctaid.x;
	mov.u32 	%r20, %ntid.x;
	mad.lo.s32 	%r1, %r19, %r20, %r18;
	setp.ge.s32 	%p1, %r1, %r17;
	setp.lt.s32 	%p2, %r16, 1;
	or.pred  	%p3, %p1, %p2;
	@%p3 bra 	$L__BB4_12;
	mul.lo.s32 	%r2, %r16, %r1;
	and.b32  	%r3, %r16, 7;
	setp.lt.u32 	%p4, %r16, 8;
	mov.b32 	%r33, 0;
	@%p4 bra 	$L__BB4_4;
	and.b32  	%r33, %r16, 2147483640;
	neg.s32 	%r31, %r33;
	add.s64 	%rd2, %rd1, 16;
	mov.u32 	%r30, %r2;
$L__BB4_3:
	.pragma "nounroll";
	mul.wide.s32 	%rd4, %r30, 4;
	add.s64 	%rd5, %rd2, %rd4;
	mov.b32 	%r22, 0;
	st.global.u32 	[%rd5+-16], %r22;
	st.global.u32 	[%rd5+-12], %r22;
	st.global.u32 	[%rd5+-8], %r22;
	st.global.u32 	[%rd5+-4], %r22;
	st.global.u32 	[%rd5], %r22;
	st.global.u32 	[%rd5+4], %r22;
	st.global.u32 	[%rd5+8], %r22;
	st.global.u32 	[%rd5+12], %r22;
	add.s32 	%r31, %r31, 8;
	add.s32 	%r30, %r30, 8;
	setp.ne.s32 	%p5, %r31, 0;
	@%p5 bra 	$L__BB4_3;
$L__BB4_4:
	setp.eq.s32 	%p6, %r3, 0;
	@%p6 bra 	$L__BB4_12;
	and.b32  	%r11, %r16, 3;
	setp.lt.u32 	%p7, %r3, 4;
	@%p7 bra 	$L__BB4_7;
	add.s32 	%r23, %r33, %r2;
	mul.wide.s32 	%rd6, %r23, 4;
	add.s64 	%rd7, %rd1, %rd6;
	mov.b32 	%r24, 0;
	st.global.u32 	[%rd7], %r24;
	st.global.u32 	[%rd7+4], %r24;
	st.global.u32 	[%rd7+8], %r24;
	st.global.u32 	[%rd7+12], %r24;
	add.s32 	%r33, %r33, 4;
$L__BB4_7:
	setp.eq.s32 	%p8, %r11, 0;
	@%p8 bra 	$L__BB4_12;
	setp.eq.s32 	%p9, %r11, 1;
	@%p9 bra 	$L__BB4_10;
	add.s32 	%r25, %r33, %r2;
	mul.wide.s32 	%rd8, %r25, 4;
	add.s64 	%rd9, %rd1, %rd8;
	mov.b32 	%r26, 0;
	st.global.u32 	[%rd9], %r26;
	st.global.u32 	[%rd9+4], %r26;
	add.s32 	%r33, %r33, 2;
$L__BB4_10:
	and.b32  	%r27, %r16, 1;
	setp.eq.b32 	%p10, %r27, 1;
	not.pred 	%p11, %p10;
	@%p11 bra 	$L__BB4_12;
	add.s32 	%r28, %r33, %r2;
	mul.wide.s32 	%rd10, %r28, 4;
	add.s64 	%rd11, %rd1, %rd10;
	mov.b32 	%r29, 0;
	st.global.u32 	[%rd11], %r29;
$L__BB4_12:
	ret;

}
	// .globl	_Z6initLTPfS_iii
.visible .entry _Z6initLTPfS_iii(
	.param .u64 .ptr .align 1 _Z6initLTPfS_iii_param_0,
	.param .u64 .ptr .align 1 _Z6initLTPfS_iii_param_1,
	.param .u32 _Z6initLTPfS_iii_param_2,
	.param .u32 _Z6initLTPfS_iii_param_3,
	.param .u32 _Z6initLTPfS_iii_param_4
)
{
	.reg .pred 	%p<11>;
	.reg .b32 	%r<37>;
	.reg .b64 	%rd<16>;

	ld.param.u64 	%rd5, [_Z6initLTPfS_iii_param_0];
	ld.param.u64 	%rd4, [_Z6initLTPfS_iii_param_1];
	ld.param.u32 	%r16, [_Z6initLTPfS_iii_param_2];
	ld.param.u32 	%r17, [_Z6initLTPfS_iii_param_3];
	cvta.to.global.u64 	%rd1, %rd5;
	mov.u32 	%r18, %tid.x;
	mov.u32 	%r19, %ctaid.x;
	mov.u32 	%r20, %ntid.x;
	mad.lo.s32 	%r1, %r19, %r20, %r18;
	setp.ge.s32 	%p1, %r1, %r17;
	setp.lt.s32 	%p2, %r16, 0;
	or.pred  	%p3, %p1, %p2;
	@%p3 bra 	$L__BB5_12;
	cvta.to.global.u64 	%rd6, %rd4;
	add.s32 	%r22, %r16, 1001;
	mul.lo.s32 	%r2, %r22, %r1;
	mul.wide.s32 	%rd7, %r1, 4;
	add.s64 	%rd2, %rd6, %rd7;
	add.s32 	%r3, %r16, 1;
	and.b32  	%r4, %r3, 7;
	setp.lt.u32 	%p4, %r16, 7;
	mov.b32 	%r35, 0;
	@%p4 bra 	$L__BB5_4;
	and.b32  	%r35, %r3, -8;
	neg.s32 	%r33, %r35;
	add.s64 	%rd3, %rd1, 16;
	mov.u32 	%r32, %r2;
$L__BB5_3:
	.pragma "nounroll";
	mul.wide.s32 	%rd8, %r32, 4;
	add.s64 	%rd9, %rd3, %rd8;
	mov.b32 	%r23, 0;
	st.global.u32 	[%rd9+-16], %r23;
	st.global.u32 	[%rd9+-12], %r23;
	st.global.u32 	[%rd9+-8], %r23;
	st.global.u32 	[%rd9+-4], %r23;
	st.global.u32 	[%rd9], %r23;
	st.global.u32 	[%rd9+4], %r23;
	st.global.u32 	[%rd9+8], %r23;
	st.global.u32 	[%rd9+12], %r23;
	st.global.u32 	[%rd2], %r23;
	add.s32 	%r33, %r33, 8;
	add.s32 	%r32, %r32, 8;
	setp.ne.s32 	%p5, %r33, 0;
	@%p5 bra 	$L__BB5_3;
$L__BB5_4:
	setp.eq.s32 	%p6, %r4, 0;
	@%p6 bra 	$L__BB5_12;
	setp.lt.u32 	%p7, %r4, 4;
	@%p7 bra 	$L__BB5_7;
	add.s32 	%r24, %r35, %r2;
	mul.wide.s32 	%rd10, %r24, 4;
	add.s64 	%rd11, %rd1, %rd10;
	mov.b32 	%r25, 0;
	st.global.u32 	[%rd11], %r25;
	st.global.u32 	[%rd11+4], %r25;
	st.global.u32 	[%rd11+8], %r25;
	st.global.u32 	[%rd11+12], %r25;
	st.global.u32 	[%rd2], %r25;
	add.s32 	%r35, %r35, 4;
$L__BB5_7:
	and.b32  	%r26, %r3, 3;
	setp.eq.s32 	%p8, %r26, 0;
	@%p8 bra 	$L__BB5_12;
	setp.eq.s32 	%p9, %r26, 1;
	@%p9 bra 	$L__BB5_10;
	add.s32 	%r27, %r35, %r2;
	mul.wide.s32 	%rd12, %r27, 4;
	add.s64 	%rd13, %rd1, %rd12;
	mov.b32 	%r28, 0;
	st.global.u32 	[%rd13], %r28;
	st.global.u32 	[%rd13+4], %r28;
	st.global.u32 	[%rd2], %r28;
	add.s32 	%r35, %r35, 2;
$L__BB5_10:
	and.b32  	%r29, %r16, 1;
	setp.eq.b32 	%p10, %r29, 1;
	@%p10 bra 	$L__BB5_12;
	add.s32 	%r30, %r35, %r2;
	mul.wide.s32 	%rd14, %r30, 4;
	add.s64 	%rd15, %rd1, %rd14;
	mov.b32 	%r31, 0;
	st.global.u32 	[%rd15], %r31;
	st.global.u32 	[%rd2], %r31;
$L__BB5_12:
	ret;

}
	// .globl	_Z6initvuPfS_ii
.visible .entry _Z6initvuPfS_ii(
	.param .u64 .ptr .align 1 _Z6initvuPfS_ii_param_0,
	.param .u64 .ptr .align 1 _Z6initvuPfS_ii_param_1,
	.param .u32 _Z6initvuPfS_ii_param_2,
	.param .u32 _Z6initvuPfS_ii_param_3
)
{
	.reg .pred 	%p<2>;
	.reg .b32 	%r<7>;
	.reg .b32 	%f<6>;
	.reg .b64 	%rd<11>;
	.reg .b64 	%fd<3>;

	ld.param.u64 	%rd3, [_Z6initvuPfS_ii_param_0];
	ld.param.u64 	%rd2, [_Z6initvuPfS_ii_param_1];
	ld.param.u32 	%r2, [_Z6initvuPfS_ii_param_2];
	cvta.to.global.u64 	%rd1, %rd3;
	mov.u32 	%r3, %tid.x;
	mov.u32 	%r4, %ctaid.x;
	mov.u32 	%r5, %ntid.x;
	mad.lo.s32 	%r1, %r4, %r5, %r3;
	setp.lt.s32 	%p1, %r1, %r2;
	@%p1 bra 	$L__BB6_2;
	mul.wide.s32 	%rd4, %r1, 4;
	add.s64 	%rd5, %rd1, %rd4;
	ld.global.f32 	%f3, [%rd5];
	cvt.f64.f32 	%fd1, %f3;
	mul.f64 	%fd2, %fd1, 0d3FC999999999999A;
	cvt.rn.f32.f64 	%f5, %fd2;
	bra.uni 	$L__BB6_3;
$L__BB6_2:
	mul.wide.s32 	%rd6, %r1, 4;
	add.s64 	%rd7, %rd1, %rd6;
	mov.b32 	%r6, -1031667712;
	st.global.u32 	[%rd7], %r6;
	mov.f32 	%f5, 0fC1500000;
$L__BB6_3:
	cvta.to.global.u64 	%rd8, %rd2;
	mul.wide.s32 	%rd9, %r1, 4;
	add.s64 	%rd10, %rd8, %rd9;
	st.global.f32 	[%rd10], %f5;
	ret;

}
	// .globl	_Z14updateVoltagesiiiiPfS_S_S_S_S_
.visible .entry _Z14updateVoltagesiiiiPfS_S_S_S_S_(
	.param .u32 _Z14updateVoltagesiiiiPfS_S_S_S_S__param_0,
	.param .u32 _Z14updateVoltagesiiiiPfS_S_S_S_S__param_1,
	.param .u32 _Z14updateVoltagesiiiiPfS_S_S_S_S__param_2,
	.param .u32 _Z14updateVoltagesiiiiPfS_S_S_S_S__param_3,
	.param .u64 .ptr .align 1 _Z14updateVoltagesiiiiPfS_S_S_S_S__param_4,
	.param .u64 .ptr .align 1 _Z14updateVoltagesiiiiPfS_S_S_S_S__param_5,
	.param .u64 .ptr .align 1 _Z14updateVoltagesiiiiPfS_S_S_S_S__param_6,
	.param .u64 .ptr .align 1 _Z14updateVoltagesiiiiPfS_S_S_S_S__param_7,
	.param .u64 .ptr .align 1 _Z14updateVoltagesiiiiPfS_S_S_S_S__param_8,
	.param .u64 .ptr .align 1 _Z14updateVoltagesiiiiPfS_S_S_S_S__param_9
)
{
	.reg .pred 	%p<2>;
	.reg .b32 	%r<11>;
	.reg .b32 	%f<15>;
	.reg .b64 	%rd<24>;
	.reg .b64 	%fd<27>;

	ld.param.u32 	%r2, [_Z14updateVoltagesiiiiPfS_S_S_S_S__param_1];
	ld.param.u32 	%r4, [_Z14updateVoltagesiiiiPfS_S_S_S_S__param_2];
	ld.param.u32 	%r3, [_Z14updateVoltagesiiiiPfS_S_S_S_S__param_3];
	ld.param.u64 	%rd2, [_Z14updateVoltagesiiiiPfS_S_S_S_S__param_5];
	ld.param.u64 	%rd3, [_Z14updateVoltagesiiiiPfS_S_S_S_S__param_6];
	ld.param.u64 	%rd6, [_Z14updateVoltagesiiiiPfS_S_S_S_S__param_9];
	mov.u32 	%r5, %tid.x;
	mov.u32 	%r6, %ctaid.x;
	mov.u32 	%r7, %ntid.x;
	mad.lo.s32 	%r1, %r6, %r7, %r5;
	setp.ge.s32 	%p1, %r1, %r4;
	@%p1 bra 	$L__BB7_2;
	ld.param.u64 	%rd23, [_Z14updateVoltagesiiiiPfS_S_S_S_S__param_8];
	ld.param.u64 	%rd22, [_Z14updateVoltagesiiiiPfS_S_S_S_S__param_7];
	ld.param.u64 	%rd21, [_Z14updateVoltagesiiiiPfS_S_S_S_S__param_4];
	cvta.to.global.u64 	%rd7, %rd21;
	cvta.to.global.u64 	%rd8, %rd2;
	cvta.to.global.u64 	%rd9, %rd3;
	cvta.to.global.u64 	%rd10, %rd22;
	cvta.to.global.u64 	%rd11, %rd23;
	cvta.to.global.u64 	%rd12, %rd6;
	mul.wide.s32 	%rd13, %r1, 4;
	add.s64 	%rd14, %rd7, %rd13;
	ld.global.f32 	%f1, [%rd14];
	cvt.f64.f32 	%fd1, %f1;
	fma.rn.f64 	%fd2, %fd1, 0d3FA47AE147AE147B, 0d4014000000000000;
	fma.rn.f64 	%fd3, %fd2, %fd1, 0d4061800000000000;
	add.s64 	%rd15, %rd8, %rd13;
	ld.global.f32 	%f2, [%rd15];
	cvt.f64.f32 	%fd4, %f2;
	sub.f64 	%fd5, %fd3, %fd4;
	add.s64 	%rd16, %rd9, %rd13;
	ld.global.f32 	%f3, [%rd16];
	cvt.f64.f32 	%fd6, %f3;
	add.f64 	%fd7, %fd5, %fd6;
	fma.rn.f64 	%fd8, %fd7, 0d3FE0000000000000, %fd1;
	cvt.rn.f32.f64 	%f4, %fd8;
	st.global.f32 	[%rd14], %f4;
	cvt.f64.f32 	%fd9, %f4;
	fma.rn.f64 	%fd10, %fd9, 0d3FA47AE147AE147B, 0d4014000000000000;
	fma.rn.f64 	%fd11, %fd10, %fd9, 0d4061800000000000;
	ld.global.f32 	%f5, [%rd15];
	cvt.f64.f32 	%fd12, %f5;
	sub.f64 	%fd13, %fd11, %fd12;
	ld.global.f32 	%f6, [%rd16];
	cvt.f64.f32 	%fd14, %f6;
	add.f64 	%fd15, %fd13, %fd14;
	fma.rn.f64 	%fd16, %fd15, 0d3FE0000000000000, %fd9;
	cvt.rn.f32.f64 	%f7, %fd16;
	st.global.f32 	[%rd14], %f7;
	add.s64 	%rd17, %rd10, %rd13;
	ld.global.f32 	%f8, [%rd17];
	cvt.f64.f32 	%fd17, %f8;
	cvt.f64.f32 	%fd18, %f7;
	mul.f64 	%fd19, %fd18, 0d3FC999999999999A;
	ld.global.f32 	%f9, [%rd15];
	cvt.f64.f32 	%fd20, %f9;
	sub.f64 	%fd21, %fd19, %fd20;
	fma.rn.f64 	%fd22, %fd21, %fd17, %fd20;
	cvt.rn.f32.f64 	%f10, %fd22;
	st.global.f32 	[%rd15], %f10;
	add.s32 	%r8, %r3, 1001;
	add.s32 	%r9, %r3, %r2;
	mad.lo.s32 	%r10, %r8, %r1, %r9;
	mul.wide.s32 	%rd18, %r10, 4;
	add.s64 	%rd19, %rd11, %rd18;
	ld.global.f32 	%f11, [%rd19];
	cvt.f64.f32 	%fd23, %f11;
	mul.f64 	%fd24, %fd23, 0d3FEE666666666666;
	cvt.rn.f32.f64 	%f12, %fd24;
	st.global.f32 	[%rd19+4], %f12;
	add.s64 	%rd20, %rd12, %rd13;
	ld.global.f32 	%f13, [%rd20];
	cvt.f64.f32 	%fd25, %f13;
	mul.f64 	%fd26, %fd25, 0d3FEE666666666666;
	cvt.rn.f32.f64 	%f14, %fd26;
	st.global.f32 	[%rd20], %f14;
$L__BB7_2:
	ret;

}
	// .globl	_Z18updatePotentiationiiPf
.visible .entry _Z18updatePotentiationiiPf(
	.param .u32 _Z18updatePotentiationiiPf_param_0,
	.param .u32 _Z18updatePotentiationiiPf_param_1,
	.param .u64 .ptr .align 1 _Z18updatePotentiationiiPf_param_2
)
{
	.reg .pred 	%p<12>;
	.reg .b32 	%r<53>;
	.reg .b32 	%f<30>;
	.reg .b64 	%rd<74>;

	ld.param.u32 	%r27, [_Z18updatePotentiationiiPf_param_0];
	ld.param.u32 	%r26, [_Z18updatePotentiationiiPf_param_1];
	ld.param.u64 	%rd8, [_Z18updatePotentiationiiPf_param_2];
	cvta.to.global.u64 	%rd1, %rd8;
	mov.u32 	%r28, %tid.x;
	mov.u32 	%r29, %ctaid.x;
	mov.u32 	%r30, %ntid.x;
	mad.lo.s32 	%r1, %r29, %r30, %r28;
	setp.ge.s32 	%p1, %r1, %r27;
	setp.lt.s32 	%p2, %r26, 0;
	or.pred  	%p3, %p1, %p2;
	@%p3 bra 	$L__BB8_13;
	add.s32 	%r32, %r26, 1001;
	mul.lo.s32 	%r2, %r32, %r1;
	add.s32 	%r3, %r26, 1;
	and.b32  	%r4, %r3, 15;
	setp.lt.u32 	%p4, %r26, 15;
	mov.b32 	%r48, 0;
	@%p4 bra 	$L__BB8_4;
	and.b32  	%r48, %r3, -16;
	neg.s32 	%r46, %r48;
	add.s64 	%rd2, %rd1, 32;
	mul.wide.s32 	%rd9, %r2, 4;
	add.s64 	%rd10, %rd9, %rd1;
	add.s64 	%rd73, %rd10, 4060;
	mov.u32 	%r45, %r2;
$L__BB8_3:
	.pragma "nounroll";
	mul.wide.s32 	%rd11, %r45, 4;
	add.s64 	%rd12, %rd2, %rd11;
	ld.global.f32 	%f1, [%rd73+-60];
	st.global.f32 	[%rd12+-32], %f1;
	ld.global.f32 	%f2, [%rd73+-56];
	st.global.f32 	[%rd12+-28], %f2;
	ld.global.f32 	%f3, [%rd73+-52];
	st.global.f32 	[%rd12+-24], %f3;
	ld.global.f32 	%f4, [%rd73+-48];
	st.global.f32 	[%rd12+-20], %f4;
	ld.global.f32 	%f5, [%rd73+-44];
	st.global.f32 	[%rd12+-16], %f5;
	ld.global.f32 	%f6, [%rd73+-40];
	st.global.f32 	[%rd12+-12], %f6;
	ld.global.f32 	%f7, [%rd73+-36];
	st.global.f32 	[%rd12+-8], %f7;
	ld.global.f32 	%f8, [%rd73+-32];
	st.global.f32 	[%rd12+-4], %f8;
	ld.global.f32 	%f9, [%rd73+-28];
	st.global.f32 	[%rd12], %f9;
	ld.global.f32 	%f10, [%rd73+-24];
	st.global.f32 	[%rd12+4], %f10;
	ld.global.f32 	%f11, [%rd73+-20];
	st.global.f32 	[%rd12+8], %f11;
	ld.global.f32 	%f12, [%rd73+-16];
	st.global.f32 	[%rd12+12], %f12;
	ld.global.f32 	%f13, [%rd73+-12];
	st.global.f32 	[%rd12+16], %f13;
	ld.global.f32 	%f14, [%rd73+-8];
	st.global.f32 	[%rd12+20], %f14;
	ld.global.f32 	%f15, [%rd73+-4];
	st.global.f32 	[%rd12+24], %f15;
	ld.global.f32 	%f16, [%rd73];
	st.global.f32 	[%rd12+28], %f16;
	add.s32 	%r46, %r46, 16;
	add.s32 	%r45, %r45, 16;
	add.s64 	%rd73, %rd73, 64;
	setp.ne.s32 	%p5, %r46, 0;
	@%p5 bra 	$L__BB8_3;
$L__BB8_4:
	setp.eq.s32 	%p6, %r4, 0;
	@%p6 bra 	$L__BB8_13;
	and.b32  	%r12, %r3, 7;
	setp.lt.u32 	%p7, %r4, 8;
	@%p7 bra 	$L__BB8_7;
	cvt.s64.s32 	%rd13, %r48;
	cvt.s64.s32 	%rd14, %r2;
	add.s64 	%rd15, %rd14, %rd13;
	shl.b64 	%rd16, %rd15, 2;
	add.s64 	%rd17, %rd1, %rd16;
	ld.global.f32 	%f17, [%rd17+4000];
	add.s32 	%r33, %r48, %r2;
	mul.wide.s32 	%rd18, %r33, 4;
	add.s64 	%rd19, %rd1, %rd18;
	st.global.f32 	[%rd19], %f17;
	add.s32 	%r34, %r48, 1;
	cvt.s64.s32 	%rd20, %r34;
	add.s64 	%rd21, %rd14, %rd20;
	shl.b64 	%rd22, %rd21, 2;
	add.s64 	%rd23, %rd1, %rd22;
	ld.global.f32 	%f18, [%rd23+4000];
	st.global.f32 	[%rd19+4], %f18;
	add.s32 	%r35, %r48, 2;
	cvt.s64.s32 	%rd24, %r35;
	add.s64 	%rd25, %rd14, %rd24;
	shl.b64 	%rd26, %rd25, 2;
	add.s64 	%rd27, %rd1, %rd26;
	ld.global.f32 	%f19, [%rd27+4000];
	st.global.f32 	[%rd19+8], %f19;
	add.s32 	%r36, %r48, 3;
	cvt.s64.s32 	%rd28, %r36;
	add.s64 	%rd29, %rd14, %rd28;
	shl.b64 	%rd30, %rd29, 2;
	add.s64 	%rd31, %rd1, %rd30;
	ld.global.f32 	%f20, [%rd31+4000];
	st.global.f32 	[%rd19+12], %f20;
	add.s32 	%r37, %r48, 4;
	cvt.s64.s32 	%rd32, %r37;
	add.s64 	%rd33, %rd14, %rd32;
	shl.b64 	%rd34, %rd33, 2;
	add.s64 	%rd35, %rd1, %rd34;
	ld.global.f32 	%f21, [%rd35+4000];
	st.global.f32 	[%rd19+16], %f21;
	add.s32 	%r38, %r48, 5;
	cvt.s64.s32 	%rd36, %r38;
	add.s64 	%rd37, %rd14, %rd36;
	shl.b64 	%rd38, %rd37, 2;
	add.s64 	%rd39, %rd1, %rd38;
	ld.global.f32 	%f22, [%rd39+4000];
	st.global.f32 	[%rd19+20], %f22;
	add.s32 	%r39, %r48, 6;
	cvt.s64.s32 	%rd40, %r39;
	add.s64 	%rd41, %rd14, %rd40;
	shl.b64 	%rd42, %rd41, 2;
	add.s64 	%rd43, %rd1, %rd42;
	ld.global.f32 	%f23, [%rd43+4000];
	st.global.f32 	[%rd19+24], %f23;
	add.s32 	%r40, %r48, 7;
	cvt.s64.s32 	%rd44, %r40;
	add.s64 	%rd45, %rd14, %rd44;
	shl.b64 	%rd46, %rd45, 2;
	add.s64 	%rd47, %rd1, %rd46;
	ld.global.f32 	%f24, [%rd47+4000];
	st.global.f32 	[%rd19+28], %f24;
	add.s32 	%r48, %r48, 8;
$L__BB8_7:
	setp.eq.s32 	%p8, %r12, 0;
	@%p8 bra 	$L__BB8_13;
	and.b32  	%r15, %r3, 3;
	setp.lt.u32 	%p9, %r12, 4;
	@%p9 bra 	$L__BB8_10;
	cvt.s64.s32 	%rd48, %r48;
	cvt.s64.s32 	%rd49, %r2;
	add.s64 	%rd50, %rd49, %rd48;
	shl.b64 	%rd51, %rd50, 2;
	add.s64 	%rd52, %rd1, %rd51;
	ld.global.f32 	%f25, [%rd52+4000];
	add.s32 	%r41, %r48, %r2;
	mul.wide.s32 	%rd53, %r41, 4;
	add.s64 	%rd54, %rd1, %rd53;
	st.global.f32 	[%rd54], %f25;
	add.s32 	%r42, %r48, 1;
	cvt.s64.s32 	%rd55, %r42;
	add.s64 	%rd56, %rd49, %rd55;
	shl.b64 	%rd57, %rd56, 2;
	add.s64 	%rd58, %rd1, %rd57;
	ld.global.f32 	%f26, [%rd58+4000];
	st.global.f32 	[%rd54+4], %f26;
	add.s32 	%r43, %r48, 2;
	cvt.s64.s32 	%rd59, %r43;
	add.s64 	%rd60, %rd49, %rd59;
	shl.b64 	%rd61, %rd60, 2;
	add.s64 	%rd62, %rd1, %rd61;
	ld.global.f32 	%f27, [%rd62+4000];
	st.global.f32 	[%rd54+8], %f27;
	add.s32 	%r44, %r48, 3;
	cvt.s64.s32 	%rd63, %r44;
	add.s64 	%rd64, %rd49, %rd63;
	shl.b64 	%rd65, %rd64, 2;
	add.s64 	%rd66, %rd1, %rd65;
	ld.global.f32 	%f28, [%rd66+4000];
	st.global.f32 	[%rd54+12], %f28;
	add.s32 	%r48, %r48, 4;
$L__BB8_10:
	setp.eq.s32 	%p10, %r15, 0;
	@%p10 bra 	$L__BB8_13;
	add.s64 	%rd6, %rd1, 4000;
	cvt.s64.s32 	%rd7, %r2;
	add.s32 	%r51, %r48, %r2;
	neg.s32 	%r50, %r15;
$L__BB8_12:
	.pragma "nounroll";
	cvt.s64.s32 	%rd67, %r48;
	add.s64 	%rd68, %rd7, %rd67;
	shl.b64 	%rd69, %rd68, 2;
	add.s64 	%rd70, %rd6, %rd69;
	mul.wide.s32 	%rd71, %r51, 4;
	add.s64 	%rd72, %rd1, %rd71;
	ld.global.f32 	%f29, [%rd70];
	st.global.f32 	[%rd72], %f29;
	add.s32 	%r48, %r48, 1;
	add.s32 	%r51, %r51, 1;
	add.s32 	%r50, %r50, 1;
	setp.ne.s32 	%p11, %r50, 0;
	@%p11 bra 	$L__BB8_12;
$L__BB8_13:
	ret;

}
	// .globl	_Z6warmupv
.visible .entry _Z6warmupv()
{
	.reg .b32 	%r<3>;
	.reg .b64 	%rd<3>;

	mov.u64 	%rd1, $str;
	cvta.global.u64 	%rd2, %rd1;
	{ // callseq 0, 0
	.param .b64 param0;
	st.param.b64 	[param0], %rd2;
	.param .b64 param1;
	st.param.b64 	[param1], 0;
	.param .b32 retval0;
	call.uni (retval0), 
	vprintf, 
	(
	param0, 
	param1
	);
	ld.param.b32 	%r1, [retval0];
	} // callseq 0
	ret;

}


// ===== COMPILED SASS (sm_100) =====

	.target	sm_100

	.elftype	@"ET_EXEC"


//--------------------- .note.nv.tkinfo           --------------------------
	.section	.note.nv.tkinfo,"",@"SHT_NOTE"
	.sectionflags	@"SHF_NOTE_NV_TKINFO"
	.tkinfo
        /*0018*/ 	.word	0x00000002
        /*0030*/ 	.string	""
        /*0030*/ 	.string	"ptxas"
        /*0030*/ 	.string	"Cuda compilation tools, release 13.0, V13.0.88"
        /*0030*/ 	.string	"Build cuda_13.0.r13.0/compiler.36424714_0"
        /*0030*/ 	.string	"-arch sm_100 -m 64 "



//--------------------- .note.nv.cuinfo           --------------------------
	.section	.note.nv.cuinfo,"",@"SHT_NOTE"
	.sectionflags	@"SHF_NOTE_NV_CUINFO"
        /*0018*/ 	.short	0x0002
        /*001a*/ 	.short	0x0064
        /*001c*/ 	.short	0x0082
	.zero		2


//--------------------- .nv.info                  --------------------------
	.section	.nv.info,"",@"SHT_CUDA_INFO"
	.align	4


	//----- nvinfo : EIATTR_REGCOUNT
	.align		4
        /*0000*/ 	.byte	0x04, 0x2f
        /*0002*/ 	.short	(.L_2 - .L_1)
	.align		4
.L_1:
        /*0004*/ 	.word	index@(_Z26excitatoryAsRegularSpikingPfS_ii)
        /*0008*/ 	.word	0x0000000c


	//----- nvinfo : EIATTR_FRAME_SIZE
	.align		4
.L_2:
        /*000c*/ 	.byte	0x04, 0x11
        /*000e*/ 	.short	(.L_4 - .L_3)
	.align		4
.L_3:
        /*0010*/ 	.word	index@(_Z26excitatoryAsRegularSpikingPfS_ii)
        /*0014*/ 	.word	0x00000000


	//----- nvinfo : EIATTR_REGCOUNT
	.align		4
.L_4:
        /*0018*/ 	.byte	0x04, 0x2f
        /*001a*/ 	.short	(.L_6 - .L_5)
	.align		4
.L_5:
        /*001c*/ 	.word	index@(_Z23inhibitoryAsFastSpikingPfS_ii)
        /*0020*/ 	.word	0x0000000c


	//----- nvinfo : EIATTR_FRAME_SIZE
	.align		4
.L_6:
        /*0024*/ 	.byte	0x04, 0x11
        /*0026*/ 	.short	(.L_8 - .L_7)
	.align		4
.L_7:
        /*0028*/ 	.word	index@(_Z23inhibitoryAsFastSpikingPfS_ii)
        /*002c*/ 	.word	0x00000000


	//----- nvinfo : EIATTR_REGCOUNT
	.align		4
.L_8:
        /*0030*/ 	.byte	0x04, 0x2f
        /*0032*/ 	.short	(.L_10 - .L_9)
	.align		4
.L_9:
        /*0034*/ 	.word	index@(_Z25excitatorySynapticWeightsPfiii)
        /*0038*/ 	.word	0x00000010


	//----- nvinfo : EIATTR_FRAME_SIZE
	.align		4
.L_10:
        /*003c*/ 	.byte	0x04, 0x11
        /*003e*/ 	.short	(.L_12 - .L_11)
	.align		4
.L_11:
        /*0040*/ 	.word	index@(_Z25excitatorySynapticWeightsPfiii)
        /*0044*/ 	.word	0x00000000


	//----- nvinfo : EIATTR_REGCOUNT
	.align		4
.L_12:
        /*0048*/ 	.byte	0x04, 0x2f
        /*004a*/ 	.short	(.L_14 - .L_13)
	.align		4
.L_13:
        /*004c*/ 	.word	index@(_Z25inhibitorySynapticWeightsPfiii)
        /*0050*/ 	.word	0x00000010


	//----- nvinfo : EIATTR_FRAME_SIZE
	.align		4
.L_14:
        /*0054*/ 	.byte	0x04, 0x11
        /*0056*/ 	.short	(.L_16 - .L_15)
	.align		4
.L_15:
        /*0058*/ 	.word	index@(_Z25inhibitorySynapticWeightsPfiii)
        /*005c*/ 	.word	0x00000000


	//----- nvinfo : EIATTR_REGCOUNT
	.align		4
.L_16:
        /*0060*/ 	.byte	0x04, 0x2f
        /*0062*/ 	.short	(.L_18 - .L_17)
	.align		4
.L_17:
        /*0064*/ 	.word	index@(_Z19synapticDerivativesPfiii)
        /*0068*/ 	.word	0x0000000c


	//----- nvinfo : EIATTR_FRAME_SIZE
	.align		4
.L_18:
        /*006c*/ 	.byte	0x04, 0x11
        /*006e*/ 	.short	(.L_20 - .L_19)
	.align		4
.L_19:
        /*0070*/ 	.word	index@(_Z19synapticDerivativesPfiii)
        /*0074*/ 	.word	0x00000000


	//----- nvinfo : EIATTR_REGCOUNT
	.align		4
.L_20:
        /*0078*/ 	.byte	0x04, 0x2f
        /*007a*/ 	.short	(.L_22 - .L_21)
	.align		4
.L_21:
        /*007c*/ 	.word	index@(_Z6initLTPfS_iii)
        /*0080*/ 	.word	0x0000000e


	//----- nvinfo : EIATTR_FRAME_SIZE
	.align		4
.L_22:
        /*0084*/ 	.byte	0x04, 0x11
        /*0086*/ 	.short	(.L_24 - .L_23)
	.align		4
.L_23:
        /*0088*/ 	.word	index@(_Z6initLTPfS_iii)
        /*008c*/ 	.word	0x00000000


	//----- nvinfo : EIATTR_REGCOUNT
	.align		4
.L_24:
        /*0090*/ 	.byte	0x04, 0x2f
        /*0092*/ 	.short	(.L_26 - .L_25)
	.align		4
.L_25:
        /*0094*/ 	.word	index@(_Z6initvuPfS_ii)
        /*0098*/ 	.word	0x00000010


	//----- nvinfo : EIATTR_FRAME_SIZE
	.align		4
.L_26:
        /*009c*/ 	.byte	0x04, 0x11
        /*009e*/ 	.short	(.L_28 - .L_27)
	.align		4
.L_27:
        /*00a0*/ 	.word	index@(_Z6initvuPfS_ii)
        /*00a4*/ 	.word	0x00000000


	//----- nvinfo : EIATTR_REGCOUNT
	.align		4
.L_28:
        /*00a8*/ 	.byte	0x04, 0x2f
        /*00aa*/ 	.short	(.L_30 - .L_29)
	.align		4
.L_29:
        /*00ac*/ 	.word	index@(_Z14updateVoltagesiiiiPfS_S_S_S_S_)
        /*00b0*/ 	.word	0x00000014


	//----- nvinfo : EIATTR_FRAME_SIZE
	.align		4
.L_30:
        /*00b4*/ 	.byte	0x04, 0x11
        /*00b6*/ 	.short	(.L_32 - .L_31)
	.align		4
.L_31:
        /*00b8*/ 	.word	index@(_Z14updateVoltagesiiiiPfS_S_S_S_S_)
        /*00bc*/ 	.word	0x00000000


	//----- nvinfo : EIATTR_REGCOUNT
	.align		4
.L_32:
        /*00c0*/ 	.byte	0x04, 0x2f
        /*00c2*/ 	.short	(.L_34 - .L_33)
	.align		4
.L_33:
        /*00c4*/ 	.word	index@(_Z18updatePotentiationiiPf)
        /*00c8*/ 	.word	0x00000018


	//----- nvinfo : EIATTR_FRAME_SIZE
	.align		4
.L_34:
        /*00cc*/ 	.byte	0x04, 0x11
        /*00ce*/ 	.short	(.L_36 - .L_35)
	.align		4
.L_35:
        /*00d0*/ 	.word	index@(_Z18updatePotentiationiiPf)
        /*00d4*/ 	.word	0x00000000


	//----- nvinfo : EIATTR_REGCOUNT
	.align		4
.L_36:
        /*00d8*/ 	.byte	0x04, 0x2f
        /*00da*/ 	.short	(.L_38 - .L_37)
	.align		4
.L_37:
        /*00dc*/ 	.word	index@(_Z6warmupv)
        /*00e0*/ 	.word	0x00000018


	//----- nvinfo : EIATTR_FRAME_SIZE
	.align		4
.L_38:
        /*00e4*/ 	.byte	0x04, 0x11
        /*00e6*/ 	.short	(.L_40 - .L_39)
	.align		4
.L_39:
        /*00e8*/ 	.word	index@(_Z6warmupv)
        /*00ec*/ 	.word	0x00000000


	//----- nvinfo : EIATTR_MIN_STACK_SIZE
	.align		4
.L_40:
        /*00f0*/ 	.byte	0x04, 0x12
        /*00f2*/ 	.short	(.L_42 - .L_41)
	.align		4
.L_41:
        /*00f4*/ 	.word	index@(_Z6warmupv)
        /*00f8*/ 	.word	0x00000000


	//----- nvinfo : EIATTR_MIN_STACK_SIZE
	.align		4
.L_42:
        /*00fc*/ 	.byte	0x04, 0x12
        /*00fe*/ 	.short	(.L_44 - .L_43)
	.align		4
.L_43:
        /*0100*/ 	.word	index@(_Z18updatePotentiationiiPf)
        /*0104*/ 	.word	0x00000000


	//----- nvinfo : EIATTR_MIN_STACK_SIZE
	.align		4
.L_44:
        /*0108*/ 	.byte	0x04, 0x12
        /*010a*/ 	.short	(.L_46 - .L_45)
	.align		4
.L_45:
        /*010c*/ 	.word	index@(_Z14updateVoltagesiiiiPfS_S_S_S_S_)
        /*0110*/ 	.word	0x00000000


	//----- nvinfo : EIATTR_MIN_STACK_SIZE
	.align		4
.L_46:
        /*0114*/ 	.byte	0x04, 0x12
        /*0116*/ 	.short	(.L_48 - .L_47)
	.align		4
.L_47:
        /*0118*/ 	.word	index@(_Z6initvuPfS_ii)
        /*011c*/ 	.word	0x00000000


	//----- nvinfo : EIATTR_MIN_STACK_SIZE
	.align		4
.L_48:
        /*0120*/ 	.byte	0x04, 0x12
        /*0122*/ 	.short	(.L_50 - .L_49)
	.align		4
.L_49:
        /*0124*/ 	.word	index@(_Z6initLTPfS_iii)
        /*0128*/ 	.word	0x00000000


	//----- nvinfo : EIATTR_MIN_STACK_SIZE
	.align		4
.L_50:
        /*012c*/ 	.byte	0x04, 0x12
        /*012e*/ 	.short	(.L_52 - .L_51)
	.align		4
.L_51:
        /*0130*/ 	.word	index@(_Z19synapticDerivativesPfiii)
        /*0134*/ 	.word	0x00000000


	//----- nvinfo : EIATTR_MIN_STACK_SIZE
	.align		4
.L_52:
        /*0138*/ 	.byte	0x04, 0x12
        /*013a*/ 	.short	(.L_54 - .L_53)
	.align		4
.L_53:
        /*013c*/ 	.word	index@(_Z25inhibitorySynapticWeightsPfiii)
        /*0140*/ 	.word	0x00000000


	//----- nvinfo : EIATTR_MIN_STACK_SIZE
	.align		4
.L_54:
        /*0144*/ 	.byte	0x04, 0x12
        /*0146*/ 	.short	(.L_56 - .L_55)
	.align		4
.L_55:
        /*0148*/ 	.word	index@(_Z25excitatorySynapticWeightsPfiii)
        /*014c*/ 	.word	0x00000000


	//----- nvinfo : EIATTR_MIN_STACK_SIZE
	.align		4
.L_56:
        /*0150*/ 	.byte	0x04, 0x12
        /*0152*/ 	.short	(.L_58 - .L_57)
	.align		4
.L_57:
        /*0154*/ 	.word	index@(_Z23inhibitoryAsFastSpikingPfS_ii)
        /*0158*/ 	.word	0x00000000


	//----- nvinfo : EIATTR_MIN_STACK_SIZE
	.align		4
.L_58:
        /*015c*/ 	.byte	0x04, 0x12
        /*015e*/ 	.short	(.L_60 - .L_59)
	.align		4
.L_59:
        /*0160*/ 	.word	index@(_Z26excitatoryAsRegularSpikingPfS_ii)
        /*0164*/ 	.word	0x00000000
.L_60:


//--------------------- .nv.compat                --------------------------
	.section	.nv.compat,"",@"SHT_CUDA_COMPAT_INFO"
	.align	4
        /*0000*/ 	.byte	0x02, 0x09, 0x00, 0x00, 0x02, 0x02, 0x01, 0x00, 0x02, 0x05, 0x05, 0x00, 0x03, 0x07, 0x01, 0x01
        /*0010*/ 	.byte	0x02, 0x03, 0x00, 0x00, 0x02, 0x06, 0x01, 0x00, 0x04, 0x0b, 0x08, 0x00, 0x01, 0x00, 0x00, 0x00
        /*0020*/ 	.byte	0x00, 0x00, 0x00, 0x00


//--------------------- .nv.info._Z6warmupv       --------------------------
	.section	.nv.info._Z6warmupv,"",@"SHT_CUDA_INFO"
	.sectionflags	@""
	.align	4


	//----- nvinfo : EIATTR_CUDA_API_VERSION
	.align		4
        /*0000*/ 	.byte	0x04, 0x37
        /*0002*/ 	.short	(.L_62 - .L_61)
.L_61:
        /*0004*/ 	.word	0x00000082


	//----- nvinfo : EIATTR_SPARSE_MMA_MASK
	.align		4
.L_62:
        /*0008*/ 	.byte	0x03, 0x50
        /*000a*/ 	.short	0x0000


	//----- nvinfo : EIATTR_MAXREG_COUNT
	.align		4
        /*000c*/ 	.byte	0x03, 0x1b
        /*000e*/ 	.short	0x00ff


	//----- nvinfo : EIATTR_EXTERNS
	.align		4
        /*0010*/ 	.byte	0x04, 0x0f
        /*0012*/ 	.short	(.L_64 - .L_63)


	//   ....[0]....
	.align		4
.L_63:
        /*0014*/ 	.word	index@(vprintf)


	//----- nvinfo : EIATTR_MERCURY_ISA_VERSION
	.align		4
.L_64:
        /*0018*/ 	.byte	0x03, 0x5f
        /*001a*/ 	.short	0x0101


	//----- nvinfo : EIATTR_VRC_CTA_INIT_COUNT
	.align		4
        /*001c*/ 	.byte	0x02, 0x4a
	.zero		1
	.zero		1


	//----- nvinfo : EIATTR_SYSCALL_OFFSETS
	.align		4
        /*0020*/ 	.byte	0x04, 0x46
        /*0022*/ 	.short	(.L_66 - .L_65)


	//   ....[0]....
.L_65:
        /*0024*/ 	.word	0x00000080


	//----- nvinfo : EIATTR_EXIT_INSTR_OFFSETS
	.align		4
.L_66:
        /*0028*/ 	.byte	0x04, 0x1c
        /*002a*/ 	.short	(.L_68 - .L_67)


	//   ....[0]....
.L_67:
        /*002c*/ 	.word	0x00000090


	//----- nvinfo : EIATTR_SW_WAR
	.align		4
.L_68:
        /*0030*/ 	.byte	0x04, 0x36
        /*0032*/ 	.short	(.L_70 - .L_69)
.L_69:
        /*0034*/ 	.word	0x00000008
.L_70:


//--------------------- .nv.info._Z18updatePotentiationiiPf --------------------------
	.section	.nv.info._Z18updatePotentiationiiPf,"",@"SHT_CUDA_INFO"
	.sectionflags	@""
	.align	4


	//----- nvinfo : EIATTR_CUDA_API_VERSION
	.align		4
        /*0000*/ 	.byte	0x04, 0x37
        /*0002*/ 	.short	(.L_72 - .L_71)
.L_71:
        /*0004*/ 	.word	0x00000082


	//----- nvinfo : EIATTR_KPARAM_INFO
	.align		4
.L_72:
        /*0008*/ 	.byte	0x04, 0x17
        /*000a*/ 	.short	(.L_74 - .L_73)
.L_73:
        /*000c*/ 	.word	0x00000000
        /*0010*/ 	.short	0x0002
        /*0012*/ 	.short	0x0008
        /*0014*/ 	.byte	0x00, 0xf5, 0x21, 0x00


	//----- nvinfo : EIATTR_KPARAM_INFO
	.align		4
.L_74:
        /*0018*/ 	.byte	0x04, 0x17
        /*001a*/ 	.short	(.L_76 - .L_75)
.L_75:
        /*001c*/ 	.word	0x00000000
        /*0020*/ 	.short	0x0001
        /*0022*/ 	.short	0x0004
        /*0024*/ 	.byte	0x00, 0xf0, 0x11, 0x00


	//----- nvinfo : EIATTR_KPARAM_INFO
	.align		4
.L_76:
        /*0028*/ 	.byte	0x04, 0x17
        /*002a*/ 	.short	(.L_78 - .L_77)
.L_77:
        /*002c*/ 	.word	0x00000000
        /*0030*/ 	.short	0x0000
        /*0032*/ 	.short	0x0000
        /*0034*/ 	.byte	0x00, 0xf0, 0x11, 0x00


	//----- nvinfo : EIATTR_SPARSE_MMA_MASK
	.align		4
.L_78:
        /*0038*/ 	.byte	0x03, 0x50
        /*003a*/ 	.short	0x0000


	//----- nvinfo : EIATTR_MAXREG_COUNT
	.align		4
        /*003c*/ 	.byte	0x03, 0x1b
        /*003e*/ 	.short	0x00ff


	//----- nvinfo : EIATTR_MERCURY_ISA_VERSION
	.align		4
        /*0040*/ 	.byte	0x03, 0x5f
        /*0042*/ 	.short	0x0101


	//----- nvinfo : EIATTR_VRC_CTA_INIT_COUNT
	.align		4
        /*0044*/ 	.byte	0x02, 0x4a
	.zero		1
	.zero		1


	//----- nvinfo : EIATTR_EXIT_INSTR_OFFSETS
	.align		4
        /*0048*/ 	.byte	0x04, 0x1c
        /*004a*/ 	.short	(.L_80 - .L_79)


	//   ....[0]....
.L_79:
        /*004c*/ 	.word	0x00000080


	//   ....[1]....
        /*0050*/ 	.word	0x000004c0


	//   ....[2]....
        /*0054*/ 	.word	0x000008d0


	//   ....[3]....
        /*0058*/ 	.word	0x00000b20


	//   ....[4]....
        /*005c*/ 	.word	0x00000c50


	//----- nvinfo : EIATTR_CBANK_PARAM_SIZE
	.align		4
.L_80:
        /*0060*/ 	.byte	0x03, 0x19
        /*0062*/ 	.short	0x0010


	//----- nvinfo : EIATTR_PARAM_CBANK
	.align		4
        /*0064*/ 	.byte	0x04, 0x0a
        /*0066*/ 	.short	(.L_82 - .L_81)
	.align		4
.L_81:
        /*0068*/ 	.word	index@(.nv.constant0._Z18updatePotentiationiiPf)
        /*006c*/ 	.short	0x0380
        /*006e*/ 	.short	0x0010


	//----- nvinfo : EIATTR_SW_WAR
	.align		4
.L_82:
        /*0070*/ 	.byte	0x04, 0x36
        /*0072*/ 	.short	(.L_84 - .L_83)
.L_83:
        /*0074*/ 	.word	0x00000008
.L_84:


//--------------------- .nv.info._Z14updateVoltagesiiiiPfS_S_S_S_S_ --------------------------
	.section	.nv.info._Z14updateVoltagesiiiiPfS_S_S_S_S_,"",@"SHT_CUDA_INFO"
	.sectionflags	@""
	.align	4


	//----- nvinfo : EIATTR_CUDA_API_VERSION
	.align		4
        /*0000*/ 	.byte	0x04, 0x37
        /*0002*/ 	.short	(.L_86 - .L_85)
.L_85:
        /*0004*/ 	.word	0x00000082


	//----- nvinfo : EIATTR_KPARAM_INFO
	.align		4
.L_86:
        /*0008*/ 	.byte	0x04, 0x17
        /*000a*/ 	.short	(.L_88 - .L_87)
.L_87:
        /*000c*/ 	.word	0x00000000
        /*0010*/ 	.short	0x0009
        /*0012*/ 	.short	0x0038
        /*0014*/ 	.byte	0x00, 0xf5, 0x21, 0x00


	//----- nvinfo : EIATTR_KPARAM_INFO
	.align		4
.L_88:
        /*0018*/ 	.byte	0x04, 0x17
        /*001a*/ 	.short	(.L_90 - .L_89)
.L_89:
        /*001c*/ 	.word	0x00000000
        /*0020*/ 	.short	0x0008
        /*0022*/ 	.short	0x0030
        /*0024*/ 	.byte	0x00, 0xf5, 0x21, 0x00


	//----- nvinfo : EIATTR_KPARAM_INFO
	.align		4
.L_90:
        /*0028*/ 	.byte	0x04, 0x17
        /*002a*/ 	.short	(.L_92 - .L_91)
.L_91:
        /*002c*/ 	.word	0x00000000
        /*0030*/ 	.short	0x0007
        /*0032*/ 	.short	0x0028
        /*0034*/ 	.byte	0x00, 0xf5, 0x21, 0x00


	//----- nvinfo : EIATTR_KPARAM_INFO
	.align		4
.L_92:
        /*0038*/ 	.byte	0x04, 0x17
        /*003a*/ 	.short	(.L_94 - .L_93)
.L_93:
        /*003c*/ 	.word	0x00000000
        /*0040*/ 	.short	0x0006
        /*0042*/ 	.short	0x0020
        /*0044*/ 	.byte	0x00, 0xf5, 0x21, 0x00


	//----- nvinfo : EIATTR_KPARAM_INFO
	.align		4
.L_94:
        /*0048*/ 	.byte	0x04, 0x17
        /*004a*/ 	.short	(.L_96 - .L_95)
.L_95:
        /*004c*/ 	.word	0x00000000
        /*0050*/ 	.short	0x0005
        /*0052*/ 	.short	0x0018
        /*0054*/ 	.byte	0x00, 0xf5, 0x21, 0x00


	//----- nvinfo : EIATTR_KPARAM_INFO
	.align		4
.L_96:
        /*0058*/ 	.byte	0x04, 0x17
        /*005a*/ 	.short	(.L_98 - .L_97)
.L_97:
        /*005c*/ 	.word	0x00000000
        /*0060*/ 	.short	0x0004
        /*0062*/ 	.short	0x0010
        /*0064*/ 	.byte	0x00, 0xf5, 0x21, 0x00


	//----- nvinfo : EIATTR_KPARAM_INFO
	.align		4
.L_98:
        /*0068*/ 	.byte	0x04, 0x17
        /*006a*/ 	.short	(.L_100 - .L_99)
.L_99:
        /*006c*/ 	.word	0x00000000
        /*0070*/ 	.short	0x0003
        /*0072*/ 	.short	0x000c
        /*0074*/ 	.byte	0x00, 0xf0, 0x11, 0x00


	//----- nvinfo : EIATTR_KPARAM_INFO
	.align		4
.L_100:
        /*0078*/ 	.byte	0x04, 0x17
        /*007a*/ 	.short	(.L_102 - .L_101)
.L_101:
        /*007c*/ 	.word	0x00000000
        /*0080*/ 	.short	0x0002
        /*0082*/ 	.short	0x0008
        /*0084*/ 	.byte	0x00, 0xf0, 0x11, 0x00


	//----- nvinfo : EIATTR_KPARAM_INFO
	.align		4
.L_102:
        /*0088*/ 	.byte	0x04, 0x17
        /*008a*/ 	.short	(.L_104 - .L_103)
.L_103:
        /*008c*/ 	.word	0x00000000
        /*0090*/ 	.short	0x0001
        /*0092*/ 	.short	0x0004
        /*0094*/ 	.byte	0x00, 0xf0, 0x11, 0x00


	//----- nvinfo : EIATTR_KPARAM_INFO
	.align		4
.L_104:
        /*0098*/ 	.byte	0x04, 0x17
        /*009a*/ 	.short	(.L_106 - .L_105)
.L_105:
        /*009c*/ 	.word	0x00000000
        /*00a0*/ 	.short	0x0000
        /*00a2*/ 	.short	0x0000
        /*00a4*/ 	.byte	0x00, 0xf0, 0x11, 0x00


	//----- nvinfo : EIATTR_SPARSE_MMA_MASK
	.align		4
.L_106:
        /*00a8*/ 	.byte	0x03, 0x50
        /*00aa*/ 	.short	0x0000


	//----- nvinfo : EIATTR_MAXREG_COUNT
	.align		4
        /*00ac*/ 	.byte	0x03, 0x1b
        /*00ae*/ 	.short	0x00ff


	//----- nvinfo : EIATTR_MERCURY_ISA_VERSION
	.align		4
        /*00b0*/ 	.byte	0x03, 0x5f
        /*00b2*/ 	.short	0x0101


	//----- nvinfo : EIATTR_VRC_CTA_INIT_COUNT
	.align		4
        /*00b4*/ 	.byte	0x02, 0x4a
	.zero		1
	.zero		1


	//----- nvinfo : EIATTR_EXIT_INSTR_OFFSETS
	.align		4
        /*00b8*/ 	.byte	0x04, 0x1c
        /*00ba*/ 	.short	(.L_108 - .L_107)


	//   ....[0]....
.L_107:
        /*00bc*/ 	.word	0x00000070


	//   ....[1]....
        /*00c0*/ 	.word	0x000004c0


	//----- nvinfo : EIATTR_CBANK_PARAM_SIZE
	.align		4
.L_108:
        /*00c4*/ 	.byte	0x03, 0x19
        /*00c6*/ 	.short	0x0040


	//----- nvinfo : EIATTR_PARAM_CBANK
	.align		4
        /*00c8*/ 	.byte	0x04, 0x0a
        /*00ca*/ 	.short	(.L_110 - .L_109)
	.align		4
.L_109:
        /*00cc*/ 	.word	index@(.nv.constant0._Z14updateVoltagesiiiiPfS_S_S_S_S_)
        /*00d0*/ 	.short	0x0380
        /*00d2*/ 	.short	0x0040


	//----- nvinfo : EIATTR_SW_WAR
	.align		4
.L_110:
        /*00d4*/ 	.byte	0x04, 0x36
        /*00d6*/ 	.short	(.L_112 - .L_111)
.L_111:
        /*00d8*/ 	.word	0x00000008
.L_112:


//--------------------- .nv.info._Z6initvuPfS_ii  --------------------------
	.section	.nv.info._Z6initvuPfS_ii,"",@"SHT_CUDA_INFO"
	.sectionflags	@""
	.align	4


	//----- nvinfo : EIATTR_CUDA_API_VERSION
	.align		4
        /*0000*/ 	.byte	0x04, 0x37
        /*0002*/ 	.short	(.L_114 - .L_113)
.L_113:
        /*0004*/ 	.word	0x00000082


	//----- nvinfo : EIATTR_KPARAM_INFO
	.align		4
.L_114:
        /*0008*/ 	.byte	0x04, 0x17
        /*000a*/ 	.short	(.L_116 - .L_115)
.L_115:
        /*000c*/ 	.word	0x00000000
        /*0010*/ 	.short	0x0003
        /*0012*/ 	.short	0x0014
        /*0014*/ 	.byte	0x00, 0xf0, 0x11, 0x00


	//----- nvinfo : EIATTR_KPARAM_INFO
	.align		4
.L_116:
        /*0018*/ 	.byte	0x04, 0x17
        /*001a*/ 	.short	(.L_118 - .L_117)
.L_117:
        /*001c*/ 	.word	0x00000000
        /*0020*/ 	.short	0x0002
        /*0022*/ 	.short	0x0010
        /*0024*/ 	.byte	0x00, 0xf0, 0x11, 0x00


	//----- nvinfo : EIATTR_KPARAM_INFO
	.align		4
.L_118:
        /*0028*/ 	.byte	0x04, 0x17
        /*002a*/ 	.short	(.L_120 - .L_119)
.L_119:
        /*002c*/ 	.word	0x00000000
        /*0030*/ 	.short	0x0001
        /*0032*/ 	.short	0x0008
        /*0034*/ 	.byte	0x00, 0xf5, 0x21, 0x00


	//----- nvinfo : EIATTR_KPARAM_INFO
	.align		4
.L_120:
        /*0038*/ 	.byte	0x04, 0x17
        /*003a*/ 	.short	(.L_122 - .L_121)
.L_121:
        /*003c*/ 	.word	0x00000000
        /*0040*/ 	.short	0x0000
        /*0042*/ 	.short	0x0000
        /*0044*/ 	.byte	0x00, 0xf5, 0x21, 0x00


	//----- nvinfo : EIATTR_SPARSE_MMA_MASK
	.align		4
.L_122:
        /*0048*/ 	.byte	0x03, 0x50
        /*004a*/ 	.short	0x0000


	//----- nvinfo : EIATTR_MAXREG_COUNT
	.align		4
        /*004c*/ 	.byte	0x03, 0x1b
        /*004e*/ 	.short	0x00ff


	//----- nvinfo : EIATTR_MERCURY_ISA_VERSION
	.align		4
        /*0050*/ 	.byte	0x03, 0x5f
        /*0052*/ 	.short	0x0101


	//----- nvinfo : EIATTR_VRC_CTA_INIT_COUNT
	.align		4
        /*0054*/ 	.byte	0x02, 0x4a
	.zero		1
	.zero		1


	//----- nvinfo : EIATTR_EXIT_INSTR_OFFSETS
	.align		4
        /*0058*/ 	.byte	0x04, 0x1c
        /*005a*/ 	.short	(.L_124 - .L_123)


	//   ....[0]....
.L_123:
        /*005c*/ 	.word	0x00000160


	//----- nvinfo : EIATTR_CBANK_PARAM_SIZE
	.align		4
.L_124:
        /*0060*/ 	.byte	0x03, 0x19
        /*0062*/ 	.short	0x0018


	//----- nvinfo : EIATTR_PARAM_CBANK
	.align		4
        /*0064*/ 	.byte	0x04, 0x0a
        /*0066*/ 	.short	(.L_126 - .L_125)
	.align		4
.L_125:
        /*0068*/ 	.word	index@(.nv.constant0._Z6initvuPfS_ii)
        /*006c*/ 	.short	0x0380
        /*006e*/ 	.short	0x0018


	//----- nvinfo : EIATTR_SW_WAR
	.align		4
.L_126:
        /*0070*/ 	.byte	0x04, 0x36
        /*0072*/ 	.short	(.L_128 - .L_127)
.L_127:
        /*0074*/ 	.word	0x00000008
.L_128:


//--------------------- .nv.info._Z6initLTPfS_iii --------------------------
	.section	.nv.info._Z6initLTPfS_iii,"",@"SHT_CUDA_INFO"
	.sectionflags	@""
	.align	4


	//----- nvinfo : EIATTR_CUDA_API_VERSION
	.align		4
        /*0000*/ 	.byte	0x04, 0x37
        /*0002*/ 	.short	(.L_130 - .L_129)
.L_129:
        /*0004*/ 	.word	0x00000082


	//----- nvinfo : EIATTR_KPARAM_INFO
	.align		4
.L_130:
        /*0008*/ 	.byte	0x04, 0x17
        /*000a*/ 	.short	(.L_132 - .L_131)
.L_131:
        /*000c*/ 	.word	0x00000000
        /*0010*/ 	.short	0x0004
        /*0012*/ 	.short	0x0018
        /*0014*/ 	.byte	0x00, 0xf0, 0x11, 0x00


	//----- nvinfo : EIATTR_KPARAM_INFO
	.align		4
.L_132:
        /*0018*/ 	.byte	0x04, 0x17
        /*001a*/ 	.short	(.L_134 - .L_133)
.L_133:
        /*001c*/ 	.word	0x00000000
        /*0020*/ 	.short	0x0003
        /*0022*/ 	.short	0x0014
        /*0024*/ 	.byte	0x00, 0xf0, 0x11, 0x00


	//----- nvinfo : EIATTR_KPARAM_INFO
	.align		4
.L_134:
        /*0028*/ 	.byte	0x04, 0x17
        /*002a*/ 	.short	(.L_136 - .L_135)
.L_135:
        /*002c*/ 	.word	0x00000000
        /*0030*/ 	.short	0x0002
        /*0032*/ 	.short	0x0010
        /*0034*/ 	.byte	0x00, 0xf0, 0x11, 0x00


	//----- nvinfo : EIATTR_KPARAM_INFO
	.align		4
.L_136:
        /*0038*/ 	.byte	0x04, 0x17
        /*003a*/ 	.short	(.L_138 - .L_137)
.L_137:
        /*003c*/ 	.word	0x00000000
        /*0040*/ 	.short	0x0001
        /*0042*/ 	.short	0x0008
        /*0044*/ 	.byte	0x00, 0xf5, 0x21, 0x00


	//----- nvinfo : EIATTR_KPARAM_INFO
	.align		4
.L_138:
        /*0048*/ 	.byte	0x04, 0x17
        /*004a*/ 	.short	(.L_140 - .L_139)
.L_139:
        /*004c*/ 	.word	0x00000000
        /*0050*/ 	.short	0x0000
        /*0052*/ 	.short	0x0000
        /*0054*/ 	.byte	0x00, 0xf5, 0x21, 0x00


	//----- nvinfo : EIATTR_SPARSE_MMA_MASK
	.align		4
.L_140:
        /*0058*/ 	.byte	0x03, 0x50
        /*005a*/ 	.short	0x0000


	//----- nvinfo : EIATTR_MAXREG_COUNT
	.align		4
        /*005c*/ 	.byte	0x03, 0x1b
        /*005e*/ 	.short	0x00ff


	//----- nvinfo : EIATTR_MERCURY_ISA_VERSION
	.align		4
        /*0060*/ 	.byte	0x03, 0x5f
        /*0062*/ 	.short	0x0101


	//----- nvinfo : EIATTR_VRC_CTA_INIT_COUNT
	.align		4
        /*0064*/ 	.byte	0x02, 0x4a
	.zero		1
	.zero		1


	//----- nvinfo : EIATTR_EXIT_INSTR_OFFSETS
	.align		4
        /*0068*/ 	.byte	0x04, 0x1c
        /*006a*/ 	.short	(.L_142 - .L_141)


	//   ....[0]....
.L_141:
        /*006c*/ 	.word	0x00000080


	//   ....[1]....
        /*0070*/ 	.word	0x000002a0


	//   ....[2]....
        /*0074*/ 	.word	0x00000370


	//   ....[3]....
        /*0078*/ 	.word	0x00000430


	//   ....[4]....
        /*007c*/ 	.word	0x00000490


	//----- nvinfo : EIATTR_CBANK_PARAM_SIZE
	.align		4
.L_142:
        /*0080*/ 	.byte	0x03, 0x19
        /*0082*/ 	.short	0x001c


	//----- nvinfo : EIATTR_PARAM_CBANK
	.align		4
        /*0084*/ 	.byte	0x04, 0x0a
        /*0086*/ 	.short	(.L_144 - .L_143)
	.align		4
.L_143:
        /*0088*/ 	.word	index@(.nv.constant0._Z6initLTPfS_iii)
        /*008c*/ 	.short	0x0380
        /*008e*/ 	.short	0x001c


	//----- nvinfo : EIATTR_SW_WAR
	.align		4
.L_144:
        /*0090*/ 	.byte	0x04, 0x36
        /*0092*/ 	.short	(.L_146 - .L_145)
.L_145:
        /*0094*/ 	.word	0x00000008
.L_146:


//--------------------- .nv.info._Z19synapticDerivativesPfiii --------------------------
	.section	.nv.info._Z19synapticDerivativesPfiii,"",@"SHT_CUDA_INFO"
	.sectionflags	@""
	.align	4


	//----- nvinfo : EIATTR_CUDA_API_VERSION
	.align		4
        /*0000*/ 	.byte	0x04, 0x37
        /*0002*/ 	.short	(.L_148 - .L_147)
.L_147:
        /*0004*/ 	.word	0x00000082


	//----- nvinfo : EIATTR_KPARAM_INFO
	.align		4
.L_148:
        /*0008*/ 	.byte	0x04, 0x17
        /*000a*/ 	.short	(.L_150 - .L_149)
.L_149:
        /*000c*/ 	.word	0x00000000
        /*0010*/ 	.short	0x0003
        /*0012*/ 	.short	0x0010
        /*0014*/ 	.byte	0x00, 0xf0, 0x11, 0x00


	//----- nvinfo : EIATTR_KPARAM_INFO
	.align		4
.L_150:
        /*0018*/ 	.byte	0x04, 0x17
        /*001a*/ 	.short	(.L_152 - .L_151)
.L_151:
        /*001c*/ 	.word	0x00000000
        /*0020*/ 	.short	0x0002
        /*0022*/ 	.short	0x000c
        /*0024*/ 	.byte	0x00, 0xf0, 0x11, 0x00


	//----- nvinfo : EIATTR_KPARAM_INFO
	.align		4
.L_152:
        /*0028*/ 	.byte	0x04, 0x17
        /*002a*/ 	.short	(.L_154 - .L_153)
.L_153:
        /*002c*/ 	.word	0x00000000
        /*0030*/ 	.short	0x0001
        /*0032*/ 	.short	0x0008
        /*0034*/ 	.byte	0x00, 0xf0, 0x11, 0x00


	//----- nvinfo : EIATTR_KPARAM_INFO
	.align		4
.L_154:
        /*0038*/ 	.byte	0x04, 0x17
        /*003a*/ 	.short	(.L_156 - .L_155)
.L_155:
        /*003c*/ 	.word	0x00000000
        /*0040*/ 	.short	0x0000
        /*0042*/ 	.short	0x0000
        /*0044*/ 	.byte	0x00, 0xf5, 0x21, 0x00


	//----- nvinfo : EIATTR_SPARSE_MMA_MASK
	.align		4
.L_156:
        /*0048*/ 	.byte	0x03, 0x50
        /*004a*/ 	.short	0x0000


	//----- nvinfo : EIATTR_MAXREG_COUNT
	.align		4
        /*004c*/ 	.byte	0x03, 0x1b
        /*004e*/ 	.short	0x00ff


	//----- nvinfo : EIATTR_MERCURY_ISA_VERSION
	.align		4
        /*0050*/ 	.byte	0x03, 0x5f
        /*0052*/ 	.short	0x0101


	//----- nvinfo : EIATTR_VRC_CTA_INIT_COUNT
	.align		4
        /*0054*/ 	.byte	0x02, 0x4a
	.zero		1
	.zero		1


	//----- nvinfo : EIATTR_EXIT_INSTR_OFFSETS
	.align		4
        /*0058*/ 	.byte	0x04, 0x1c
        /*005a*/ 	.short	(.L_158 - .L_157)


	//   ....[0]....
.L_157:
        /*005c*/ 	.word	0x00000080


	//   ....[1]....
        /*0060*/ 	.word	0x00000250


	//   ....[2]....
        /*0064*/ 	.word	0x00000320


	//   ....[3]....
        /*0068*/ 	.word	0x000003b0


	//   ....[4]....
        /*006c*/ 	.word	0x00000410


	//----- nvinfo : EIATTR_CBANK_PARAM_SIZE
	.align		4
.L_158:
        /*0070*/ 	.byte	0x03, 0x19
        /*0072*/ 	.short	0x0014


	//----- nvinfo : EIATTR_PARAM_CBANK
	.align		4
        /*0074*/ 	.byte	0x04, 0x0a
        /*0076*/ 	.short	(.L_160 - .L_159)
	.align		4
.L_159:
        /*0078*/ 	.word	index@(.nv.constant0._Z19synapticDerivativesPfiii)
        /*007c*/ 	.short	0x0380
        /*007e*/ 	.short	0x0014


	//----- nvinfo : EIATTR_SW_WAR
	.align		4
.L_160:
        /*0080*/ 	.byte	0x04, 0x36
        /*0082*/ 	.short	(.L_162 - .L_161)
.L_161:
        /*0084*/ 	.word	0x00000008
.L_162:


//--------------------- .nv.info._Z25inhibitorySynapticWeightsPfiii --------------------------
	.section	.nv.info._Z25inhibitorySynapticWeightsPfiii,"",@"SHT_CUDA_INFO"
	.sectionflags	@""
	.align	4


	//----- nvinfo : EIATTR_CUDA_API_VERSION
	.align		4
        /*0000*/ 	.byte	0x04, 0x37
        /*0002*/ 	.short	(.L_164 - .L_163)
.L_163:
        /*0004*/ 	.word	0x00000082


	//----- nvinfo : EIATTR_KPARAM_INFO
	.align		4
.L_164:
        /*0008*/ 	.byte	0x04, 0x17
        /*000a*/ 	.short	(.L_166 - .L_165)
.L_165:
        /*000c*/ 	.word	0x00000000
        /*0010*/ 	.short	0x0003
        /*0012*/ 	.short	0x0010
        /*0014*/ 	.byte	0x00, 0xf0, 0x11, 0x00


	//----- nvinfo : EIATTR_KPARAM_INFO
	.align		4
.L_166:
        /*0018*/ 	.byte	0x04, 0x17
        /*001a*/ 	.short	(.L_168 - .L_167)
.L_167:
        /*001c*/ 	.word	0x00000000
        /*0020*/ 	.short	0x0002
        /*0022*/ 	.short	0x000c
        /*0024*/ 	.byte	0x00, 0xf0, 0x11, 0x00


	//----- nvinfo : EIATTR_KPARAM_INFO
	.align		4
.L_168:
        /*0028*/ 	.byte	0x04, 0x17
        /*002a*/ 	.short	(.L_170 - .L_169)
.L_169:
        /*002c*/ 	.word	0x00000000
        /*0030*/ 	.short	0x0001
        /*0032*/ 	.short	0x0008
        /*0034*/ 	.byte	0x00, 0xf0, 0x11, 0x00


	//----- nvinfo : EIATTR_KPARAM_INFO
	.align		4
.L_170:
        /*0038*/ 	.byte	0x04, 0x17
        /*003a*/ 	.short	(.L_172 - .L_171)
.L_171:
        /*003c*/ 	.word	0x00000000
        /*0040*/ 	.short	0x0000
        /*0042*/ 	.short	0x0000
        /*0044*/ 	.byte	0x00, 0xf5, 0x21, 0x00


	//----- nvinfo : EIATTR_SPARSE_MMA_MASK
	.align		4
.L_172:
        /*0048*/ 	.byte	0x03, 0x50
        /*004a*/ 	.short	0x0000


	//----- nvinfo : EIATTR_MAXREG_COUNT
	.align		4
        /*004c*/ 	.byte	0x03, 0x1b
        /*004e*/ 	.short	0x00ff


	//----- nvinfo : EIATTR_MERCURY_ISA_VERSION
	.align		4
        /*0050*/ 	.byte	0x03, 0x5f
        /*0052*/ 	.short	0x0101


	//----- nvinfo : EIATTR_VRC_CTA_INIT_COUNT
	.align		4
        /*0054*/ 	.byte	0x02, 0x4a
	.zero		1
	.zero		1


	//----- nvinfo : EIATTR_EXIT_INSTR_OFFSETS
	.align		4
        /*0058*/ 	.byte	0x04, 0x1c
        /*005a*/ 	.short	(.L_174 - .L_173)


	//   ....[0]....
.L_173:
        /*005c*/ 	.word	0x00000090


	//   ....[1]....
        /*0060*/ 	.word	0x000000d0


	//   ....[2]....
        /*0064*/ 	.word	0x000002b0


	//   ....[3]....
        /*0068*/ 	.word	0x00000390


	//   ....[4]....
        /*006c*/ 	.word	0x00000450


	//   ....[5]....
        /*0070*/ 	.word	0x000004b0


	//----- nvinfo : EIATTR_CBANK_PARAM_SIZE
	.align		4
.L_174:
        /*0074*/ 	.byte	0x03, 0x19
        /*0076*/ 	.short	0x0014


	//----- nvinfo : EIATTR_PARAM_CBANK
	.align		4
        /*0078*/ 	.byte	0x04, 0x0a
        /*007a*/ 	.short	(.L_176 - .L_175)
	.align		4
.L_175:
        /*007c*/ 	.word	index@(.nv.constant0._Z25inhibitorySynapticWeightsPfiii)
        /*0080*/ 	.short	0x0380
        /*0082*/ 	.short	0x0014


	//----- nvinfo : EIATTR_SW_WAR
	.align		4
.L_176:
        /*0084*/ 	.byte	0x04, 0x36
        /*0086*/ 	.short	(.L_178 - .L_177)
.L_177:
        /*0088*/ 	.word	0x00000008
.L_178:


//--------------------- .nv.info._Z25excitatorySynapticWeightsPfiii --------------------------
	.section	.nv.info._Z25excitatorySynapticWeightsPfiii,"",@"SHT_CUDA_INFO"
	.sectionflags	@""
	.align	4


	//----- nvinfo : EIATTR_CUDA_API_VERSION
	.align		4
        /*0000*/ 	.byte	0x04, 0x37
        /*0002*/ 	.short	(.L_180 - .L_179)
.L_179:
        /*0004*/ 	.word	0x00000082


	//----- nvinfo : EIATTR_KPARAM_INFO
	.align		4
.L_180:
        /*0008*/ 	.byte	0x04, 0x17
        /*000a*/ 	.short	(.L_182 - .L_181)
.L_181:
        /*000c*/ 	.word	0x00000000
        /*0010*/ 	.short	0x0003
        /*0012*/ 	.short	0x0010
        /*0014*/ 	.byte	0x00, 0xf0, 0x11, 0x00


	//----- nvinfo : EIATTR_KPARAM_INFO
	.align		4
.L_182:
        /*0018*/ 	.byte	0x04, 0x17
        /*001a*/ 	.short	(.L_184 - .L_183)
.L_183:
        /*001c*/ 	.word	0x00000000
        /*0020*/ 	.short	0x0002
        /*0022*/ 	.short	0x000c
        /*0024*/ 	.byte	0x00, 0xf0, 0x11, 0x00


	//----- nvinfo : EIATTR_KPARAM_INFO
	.align		4
.L_184:
        /*0028*/ 	.byte	0x04, 0x17
        /*002a*/ 	.short	(.L_186 - .L_185)
.L_185:
        /*002c*/ 	.word	0x00000000
        /*0030*/ 	.short	0x0001
        /*0032*/ 	.short	0x0008
        /*0034*/ 	.byte	0x00, 0xf0, 0x11, 0x00


	//----- nvinfo : EIATTR_KPARAM_INFO
	.align		4
.L_186:
        /*0038*/ 	.byte	0x04, 0x17
        /*003a*/ 	.short	(.L_188 - .L_187)
.L_187:
        /*003c*/ 	.word	0x00000000
        /*0040*/ 	.short	0x0000
        /*0042*/ 	.short	0x0000
        /*0044*/ 	.byte	0x00, 0xf5, 0x21, 0x00


	//----- nvinfo : EIATTR_SPARSE_MMA_MASK
	.align		4
.L_188:
        /*0048*/ 	.byte	0x03, 0x50
        /*004a*/ 	.short	0x0000


	//----- nvinfo : EIATTR_MAXREG_COUNT
	.align		4
        /*004c*/ 	.byte	0x03, 0x1b
        /*004e*/ 	.short	0x00ff


	//----- nvinfo : EIATTR_MERCURY_ISA_VERSION
	.align		4
        /*0050*/ 	.byte	0x03, 0x5f
        /*0052*/ 	.short	0x0101


	//----- nvinfo : EIATTR_VRC_CTA_INIT_COUNT
	.align		4
        /*0054*/ 	.byte	0x02, 0x4a
	.zero		1
	.zero		1


	//----- nvinfo : EIATTR_EXIT_INSTR_OFFSETS
	.align		4
        /*0058*/ 	.byte	0x04, 0x1c
        /*005a*/ 	.short	(.L_190 - .L_189)


	//   ....[0]....
.L_189:
        /*005c*/ 	.word	0x00000090


	//   ....[1]....
        /*0060*/ 	.word	0x00000270


	//   ....[2]....
        /*0064*/ 	.word	0x00000350


	//   ....[3]....
        /*0068*/ 	.word	0x00000410


	//   ....[4]....
        /*006c*/ 	.word	0x00000470


	//----- nvinfo : EIATTR_CBANK_PARAM_SIZE
	.align		4
.L_190:
        /*0070*/ 	.byte	0x03, 0x19
        /*0072*/ 	.short	0x0014


	//----- nvinfo : EIATTR_PARAM_CBANK
	.align		4
        /*0074*/ 	.byte	0x04, 0x0a
        /*0076*/ 	.short	(.L_192 - .L_191)
	.align		4
.L_191:
        /*0078*/ 	.word	index@(.nv.constant0._Z25excitatorySynapticWeightsPfiii)
        /*007c*/ 	.short	0x0380
        /*007e*/ 	.short	0x0014


	//----- nvinfo : EIATTR_SW_WAR
	.align		4
.L_192:
        /*0080*/ 	.byte	0x04, 0x36
        /*0082*/ 	.short	(.L_194 - .L_193)
.L_193:
        /*0084*/ 	.word	0x00000008
.L_194:


//--------------------- .nv.info._Z23inhibitoryAsFastSpikingPfS_ii --------------------------
	.section	.nv.info._Z23inhibitoryAsFastSpikingPfS_ii,"",@"SHT_CUDA_INFO"
	.sectionflags	@""
	.align	4


	//----- nvinfo : EIATTR_CUDA_API_VERSION
	.align		4
        /*0000*/ 	.byte	0x04, 0x37
        /*0002*/ 	.short	(.L_196 - .L_195)
.L_195:
        /*0004*/ 	.word	0x00000082


	//----- nvinfo : EIATTR_KPARAM_INFO
	.align		4
.L_196:
        /*0008*/ 	.byte	0x04, 0x17
        /*000a*/ 	.short	(.L_198 - .L_197)
.L_197:
        /*000c*/ 	.word	0x00000000
        /*0010*/ 	.short	0x0003
        /*0012*/ 	.short	0x0014
        /*0014*/ 	.byte	0x00, 0xf0, 0x11, 0x00


	//----- nvinfo : EIATTR_KPARAM_INFO
	.align		4
.L_198:
        /*0018*/ 	.byte	0x04, 0x17
        /*001a*/ 	.short	(.L_200 - .L_199)
.L_199:
        /*001c*/ 	.word	0x00000000
        /*0020*/ 	.short	0x0002
        /*0022*/ 	.short	0x0010
        /*0024*/ 	.byte	0x00, 0xf0, 0x11, 0x00


	//----- nvinfo : EIATTR_KPARAM_INFO
	.align		4
.L_200:
        /*0028*/ 	.byte	0x04, 0x17
        /*002a*/ 	.short	(.L_202 - .L_201)
.L_201:
        /*002c*/ 	.word	0x00000000
        /*0030*/ 	.short	0x0001
        /*0032*/ 	.short	0x0008
        /*0034*/ 	.byte	0x00, 0xf5, 0x21, 0x00


	//----- nvinfo : EIATTR_KPARAM_INFO
	.align		4
.L_202:
        /*0038*/ 	.byte	0x04, 0x17
        /*003a*/ 	.short	(.L_204 - .L_203)
.L_203:
        /*003c*/ 	.word	0x00000000
        /*0040*/ 	.short	0x0000
        /*0042*/ 	.short	0x0000
        /*0044*/ 	.byte	0x00, 0xf5, 0x21, 0x00


	//----- nvinfo : EIATTR_SPARSE_MMA_MASK
	.align		4
.L_204:
        /*0048*/ 	.byte	0x03, 0x50
        /*004a*/ 	.short	0x0000


	//----- nvinfo : EIATTR_MAXREG_COUNT
	.align		4
        /*004c*/ 	.byte	0x03, 0x1b
        /*004e*/ 	.short	0x00ff


	//----- nvinfo : EIATTR_MERCURY_ISA_VERSION
	.align		4
        /*0050*/ 	.byte	0x03, 0x5f
        /*0052*/ 	.short	0x0101


	//----- nvinfo : EIATTR_VRC_CTA_INIT_COUNT
	.align		4
        /*0054*/ 	.byte	0x02, 0x4a
	.zero		1
	.zero		1


	//----- nvinfo : EIATTR_EXIT_INSTR_OFFSETS
	.align		4
        /*0058*/ 	.byte	0x04, 0x1c
        /*005a*/ 	.short	(.L_206 - .L_205)


	//   ....[0]....
.L_205:
        /*005c*/ 	.word	0x00000080


	//   ....[1]....
        /*0060*/ 	.word	0x00000130


	//----- nvinfo : EIATTR_CBANK_PARAM_SIZE
	.align		4
.L_206:
        /*0064*/ 	.byte	0x03, 0x19
        /*0066*/ 	.short	0x0018


	//----- nvinfo : EIATTR_PARAM_CBANK
	.align		4
        /*0068*/ 	.byte	0x04, 0x0a
        /*006a*/ 	.short	(.L_208 - .L_207)
	.align		4
.L_207:
        /*006c*/ 	.word	index@(.nv.constant0._Z23inhibitoryAsFastSpikingPfS_ii)
        /*0070*/ 	.short	0x0380
        /*0072*/ 	.short	0x0018


	//----- nvinfo : EIATTR_SW_WAR
	.align		4
.L_208:
        /*0074*/ 	.byte	0x04, 0x36
        /*0076*/ 	.short	(.L_210 - .L_209)
.L_209:
        /*0078*/ 	.word	0x00000008
.L_210:


//--------------------- .nv.info._Z26excitatoryAsRegularSpikingPfS_ii --------------------------
	.section	.nv.info._Z26excitatoryAsRegularSpikingPfS_ii,"",@"SHT_CUDA_INFO"
	.sectionflags	@""
	.align	4


	//----- nvinfo : EIATTR_CUDA_API_VERSION
	.align		4
        /*0000*/ 	.byte	0x04, 0x37
        /*0002*/ 	.short	(.L_212 - .L_211)
.L_211:
        /*0004*/ 	.word	0x00000082


	//----- nvinfo : EIATTR_KPARAM_INFO
	.align		4
.L_212:
        /*0008*/ 	.byte	0x04, 0x17
        /*000a*/ 	.short	(.L_214 - .L_213)
.L_213:
        /*000c*/ 	.word	0x00000000
        /*0010*/ 	.short	0x0003
        /*0012*/ 	.short	0x0014
        /*0014*/ 	.byte	0x00, 0xf0, 0x11, 0x00


	//----- nvinfo : EIATTR_KPARAM_INFO
	.align		4
.L_214:
        /*0018*/ 	.byte	0x04, 0x17
        /*001a*/ 	.short	(.L_216 - .L_215)
.L_215:
        /*001c*/ 	.word	0x00000000
        /*0020*/ 	.short	0x0002
        /*0022*/ 	.short	0x0010
        /*0024*/ 	.byte	0x00, 0xf0, 0x11, 0x00


	//----- nvinfo : EIATTR_KPARAM_INFO
	.align		4
.L_216:
        /*0028*/ 	.byte	0x04, 0x17
        /*002a*/ 	.short	(.L_218 - .L_217)
.L_217:
        /*002c*/ 	.word	0x00000000
        /*0030*/ 	.short	0x0001
        /*0032*/ 	.short	0x0008
        /*0034*/ 	.byte	0x00, 0xf5, 0x21, 0x00


	//----- nvinfo : EIATTR_KPARAM_INFO
	.align		4
.L_218:
        /*0038*/ 	.byte	0x04, 0x17
        /*003a*/ 	.short	(.L_220 - .L_219)
.L_219:
        /*003c*/ 	.word	0x00000000
        /*0040*/ 	.short	0x0000
        /*0042*/ 	.short	0x0000
        /*0044*/ 	.byte	0x00, 0xf5, 0x21, 0x00


	//----- nvinfo : EIATTR_SPARSE_MMA_MASK
	.align		4
.L_220:
        /*0048*/ 	.byte	0x03, 0x50
        /*004a*/ 	.short	0x0000


	//----- nvinfo : EIATTR_MAXREG_COUNT
	.align		4
        /*004c*/ 	.byte	0x03, 0x1b
        /*004e*/ 	.short	0x00ff


	//----- nvinfo : EIATTR_MERCURY_ISA_VERSION
	.align		4
        /*0050*/ 	.byte	0x03, 0x5f
        /*0052*/ 	.short	0x0101


	//----- nvinfo : EIATTR_VRC_CTA_INIT_COUNT
	.align		4
        /*0054*/ 	.byte	0x02, 0x4a
	.zero		1
	.zero		1


	//----- nvinfo : EIATTR_EXIT_INSTR_OFFSETS
	.align		4
        /*0058*/ 	.byte	0x04, 0x1c
        /*005a*/ 	.short	(.L_222 - .L_221)


	//   ....[0]....
.L_221:
        /*005c*/ 	.word	0x00000070


	//   ....[1]....
        /*0060*/ 	.word	0x00000110


	//----- nvinfo : EIATTR_CBANK_PARAM_SIZE
	.align		4
.L_222:
        /*0064*/ 	.byte	0x03, 0x19
        /*0066*/ 	.short	0x0018


	//----- nvinfo : EIATTR_PARAM_CBANK
	.align		4
        /*0068*/ 	.byte	0x04, 0x0a
        /*006a*/ 	.short	(.L_224 - .L_223)
	.align		4
.L_223:
        /*006c*/ 	.word	index@(.nv.constant0._Z26excitatoryAsRegularSpikingPfS_ii)
        /*0070*/ 	.short	0x0380
        /*0072*/ 	.short	0x0018


	//----- nvinfo : EIATTR_SW_WAR
	.align		4
.L_224:
        /*0074*/ 	.byte	0x04, 0x36
        /*0076*/ 	.short	(.L_226 - .L_225)
.L_225:
        /*0078*/ 	.word	0x00000008
.L_226:


//--------------------- .nv.callgraph             --------------------------
	.section	.nv.callgraph,"",@"SHT_CUDA_CALLGRAPH"
	.align	4
	.sectionentsize	8
	.align		4
        /*0000*/ 	.word	0x00000000
	.align		4
        /*0004*/ 	.word	0xffffffff
	.align		4
        /*0008*/ 	.word	index@(_Z6warmupv)
	.align		4
        /*000c*/ 	.word	index@(vprintf)
	.align		4
        /*0010*/ 	.word	0x00000000
	.align		4
        /*0014*/ 	.word	0xfffffffe
	.align		4
        /*0018*/ 	.word	0x00000000
	.align		4
        /*001c*/ 	.word	0xfffffffd
	.align		4
        /*0020*/ 	.word	0x00000000
	.align		4
        /*0024*/ 	.word	0xfffffffc


//--------------------- .nv.constant4             --------------------------
	.section	.nv.constant4,"a",@progbits
	.align	8
	.align		8
.nv.constant4:
        /*0000*/ 	.dword	vprintf
	.align		8
        /*0008*/ 	.dword	$str


//--------------------- .text._Z6warmupv          --------------------------
	.section	.text._Z6warmupv,"ax",@progbits
	.align	128
        .global         _Z6warmupv
        .type           _Z6warmupv,@function
        .size           _Z6warmupv,(.L_x_31 - _Z6warmupv)
        .other          _Z6warmupv,@"STO_CUDA_ENTRY STV_DEFAULT"
_Z6warmupv:
.text._Z6warmupv:
[----:B------:R-:W0:Y:S01]  /*0000*/  LDC R1, c[0x0][0x37c] ;  /* 0x0000df00ff017b82 */ /* 0x000e220000000800 */
[----:B------:R-:W-:Y:S01]  /*0010*/  MOV R0, 0x0 ;  /* 0x0000000000007802 */ /* 0x000fe20000000f00 */
[----:B------:R-:W1:Y:S01]  /*0020*/  LDCU.64 UR4, c[0x4][0x8] ;  /* 0x01000100ff0477ac */ /* 0x000e620008000a00 */
[----:B------:R-:W-:-:S05]  /*0030*/  CS2R R6, SRZ ;  /* 0x0000000000067805 */ /* 0x000fca000001ff00 */
[----:B------:R2:W3:Y:S01]  /*0040*/  LDC.64 R2, c[0x4][R0] ;  /* 0x0100000000027b82 */ /* 0x0004e20000000a00 */
[----:B-1----:R-:W-:Y:S02]  /*0050*/  IMAD.U32 R4, RZ, RZ, UR4 ;  /* 0x00000004ff047e24 */ /* 0x002fe4000f8e00ff */
[----:B--2---:R-:W-:-:S07]  /*0060*/  IMAD.U32 R5, RZ, RZ, UR5 ;  /* 0x00000005ff057e24 */ /* 0x004fce000f8e00ff */
[----:B------:R-:W-:-:S07]  /*0070*/  LEPC R20, `(.L_x_0) ;  /* 0x000000001014794e */ /* 0x000fce0000000000 */
[----:B0--3--:R-:W-:Y:S05]  /*0080*/  CALL.ABS.NOINC R2 ;  /* 0x0000000002007343 */ /* 0x009fea0003c00000 */
.L_x_0:
[----:B------:R-:W-:Y:S05]  /*0090*/  EXIT ;  /* 0x000000000000794d */ /* 0x000fea0003800000 */
.L_x_1:
[----:B------:R-:W-:-:S00]  /*00a0*/  BRA `(.L_x_1) ;  /* 0xfffffffc00fc7947 */ /* 0x000fc0000383ffff */
[----:B------:R-:W-:-:S00]  /*00b0*/  NOP ;  /* 0x0000000000007918 */ /* 0x000fc00000000000 */
        /* <DEDUP_REMOVED lines=12> */
.L_x_31:


//--------------------- .text._Z18updatePotentiationiiPf --------------------------
	.section	.text._Z18updatePotentiationiiPf,"ax",@progbits
	.align	128
        .global         _Z18updatePotentiationiiPf
        .type           _Z18updatePotentiationiiPf,@function
        .size           _Z18updatePotentiationiiPf,(.L_x_32 - _Z18updatePotentiationiiPf)
        .other          _Z18updatePotentiationiiPf,@"STO_CUDA_ENTRY STV_DEFAULT"
_Z18updatePotentiationiiPf:
.text._Z18updatePotentiationiiPf:
[----:B------:R-:W-:Y:S01]  /*0000*/  LDC R1, c[0x0][0x37c] ;  /* 0x0000df00ff017b82 */ /* 0x000fe20000000800 */
[----:B------:R-:W0:Y:S07]  /*0010*/  S2R R0, SR_TID.X ;  /* 0x0000000000007919 */ /* 0x000e2e0000002100 */
[----:B------:R-:W0:Y:S01]  /*0020*/  S2UR UR4, SR_CTAID.X ;  /* 0x00000000000479c3 */ /* 0x000e220000002500 */
[----:B------:R-:W1:Y:S07]  /*0030*/  LDCU.64 UR6, c[0x0][0x380] ;  /* 0x00007000ff0677ac */ /* 0x000e6e0008000a00 */
[----:B------:R-:W0:Y:S01]  /*0040*/  LDC R3, c[0x0][0x360] ;  /* 0x0000d800ff037b82 */ /* 0x000e220000000800 */
[----:B-1----:R-:W-:Y:S01]  /*0050*/  ISETP.LE.AND P0, PT, RZ, UR7, PT ;  /* 0x00000007ff007c0c */ /* 0x002fe2000bf03270 */
[----:B0-----:R-:W-:-:S05]  /*0060*/  IMAD R0, R3, UR4, R0 ;  /* 0x0000000403007c24 */ /* 0x001fca000f8e0200 */
[----:B------:R-:W-:-:S13]  /*0070*/  ISETP.GE.OR P0, PT, R0, UR6, !P0 ;  /* 0x0000000600007c0c */ /* 0x000fda000c706670 */
[----:B------:R-:W-:Y:S05]  /*0080*/  @P0 EXIT ;  /* 0x000000000000094d */ /* 0x000fea0003800000 */
[----:B------:R-:W-:Y:S01]  /*0090*/  UISETP.GE.U32.AND UP0, UPT, UR7, 0xf, UPT ;  /* 0x0000000f0700788c */ /* 0x000fe2000bf06070 */
[----:B------:R-:W-:Y:S01]  /*00a0*/  IMAD.MOV.U32 R3, RZ, RZ, RZ ;  /* 0x000000ffff037224 */ /* 0x000fe200078e00ff */
[----:B------:R-:W-:Y:S02]  /*00b0*/  UIADD3 UR4, UPT, UPT, UR7, 0x3e9, URZ ;  /* 0x000003e907047890 */ /* 0x000fe4000fffe0ff */
[----:B------:R-:W-:Y:S01]  /*00c0*/  UIADD3 UR6, UPT, UPT, UR7, 0x1, URZ ;  /* 0x0000000107067890 */ /* 0x000fe2000fffe0ff */
[----:B------:R-:W0:Y:S03]  /*00d0*/  LDCU.64 UR12, c[0x0][0x358] ;  /* 0x00006b00ff0c77ac */ /* 0x000e260008000a00 */
[----:B------:R-:W-:Y:S01]  /*00e0*/  IMAD R0, R0, UR4, RZ ;  /* 0x0000000400007c24 */ /* 0x000fe2000f8e02ff */
[----:B------:R-:W1:Y:S01]  /*00f0*/  LDCU.64 UR8, c[0x0][0x388] ;  /* 0x00007100ff0877ac */ /* 0x000e620008000a00 */
[----:B------:R-:W-:Y:S01]  /*0100*/  ULOP3.LUT UR7, UR6, 0xf, URZ, 0xc0, !UPT ;  /* 0x0000000f06077892 */ /* 0x000fe2000f8ec0ff */
[----:B------:R-:W-:Y:S11]  /*0110*/  BRA.U !UP0, `(.L_x_2) ;  /* 0x0000000108e47547 */ /* 0x000ff6000b800000 */
[----:B------:R-:W2:Y:S01]  /*0120*/  LDC.64 R2, c[0x0][0x388] ;  /* 0x0000e200ff027b82 */ /* 0x000ea20000000a00 */
[----:B------:R-:W-:Y:S01]  /*0130*/  ULOP3.LUT UR10, UR6, 0xfffffff0, URZ, 0xc0, !UPT ;  /* 0xfffffff0060a7892 */ /* 0x000fe2000f8ec0ff */
[----:B------:R-:W-:Y:S01]  /*0140*/  IMAD.MOV.U32 R11, RZ, RZ, R0 ;  /* 0x000000ffff0b7224 */ /* 0x000fe200078e0000 */
[----:B------:R-:W-:Y:S01]  /*0150*/  UMOV UR4, 0x20 ;  /* 0x0000002000047882 */ /* 0x000fe20000000000 */
[----:B------:R-:W-:Y:S01]  /*0160*/  UMOV UR5, 0x0 ;  /* 0x0000000000057882 */ /* 0x000fe20000000000 */
[----:B------:R-:W-:Y:S02]  /*0170*/  UIADD3 UR11, UPT, UPT, -UR10, URZ, URZ ;  /* 0x000000ff0a0b7290 */ /* 0x000fe4000fffe1ff */
[----:B-1----:R-:W-:-:S04]  /*0180*/  UIMAD.WIDE.U32 UR4, UR8, 0x1, UR4 ;  /* 0x00000001080478a5 */ /* 0x002fc8000f8e0004 */
[----:B------:R-:W-:Y:S01]  /*0190*/  UIADD3 UR14, UPT, UPT, UR5, UR9, URZ ;  /* 0x00000009050e7290 */ /* 0x000fe2000fffe0ff */
[----:B--2---:R-:W-:-:S03]  /*01a0*/  IMAD.WIDE R2, R0, 0x4, R2 ;  /* 0x0000000400027825 */ /* 0x004fc600078e0202 */
[----:B------:R-:W-:-:S05]  /*01b0*/  IADD3 R2, P0, PT, R2, 0xfdc, RZ ;  /* 0x00000fdc02027810 */ /* 0x000fca0007f1e0ff */
[----:B------:R-:W-:Y:S02]  /*01c0*/  IMAD.X R19, RZ, RZ, R3, P0 ;  /* 0x000000ffff137224 */ /* 0x000fe400000e0603 */
[----:B------:R-:W-:-:S07]  /*01d0*/  IMAD.U32 R3, RZ, RZ, UR10 ;  /* 0x0000000aff037e24 */ /* 0x000fce000f8e00ff */
.L_x_3:
[----:B------:R-:W-:Y:S02]  /*01e0*/  IMAD.MOV.U32 R4, RZ, RZ, R2 ;  /* 0x000000ffff047224 */ /* 0x000fe400078e0002 */
[----:B------:R-:W-:-:S05]  /*01f0*/  IMAD.MOV.U32 R5, RZ, RZ, R19 ;  /* 0x000000ffff057224 */ /* 0x000fca00078e0013 */
[----:B0-----:R-:W2:Y:S01]  /*0200*/  LDG.E R13, desc[UR12][R4.64+-0x3c] ;  /* 0xffffc40c040d7981 */ /* 0x001ea2000c1e1900 */
[----:B------:R-:W-:Y:S02]  /*0210*/  IMAD.U32 R8, RZ, RZ, UR4 ;  /* 0x00000004ff087e24 */ /* 0x000fe4000f8e00ff */
[----:B------:R-:W-:Y:S02]  /*0220*/  IMAD.U32 R7, RZ, RZ, UR14 ;  /* 0x0000000eff077e24 */ /* 0x000fe4000f8e00ff */
[----:B------:R-:W-:Y:S02]  /*0230*/  IMAD.MOV.U32 R6, RZ, RZ, R8 ;  /* 0x000000ffff067224 */ /* 0x000fe400078e0008 */
[----:B------:R-:W-:Y:S02]  /*0240*/  IMAD.U32 R9, RZ, RZ, UR5 ;  /* 0x00000005ff097e24 */ /* 0x000fe4000f8e00ff */
[----:B------:R-:W-:-:S05]  /*0250*/  IMAD.WIDE R6, R11, 0x4, R6 ;  /* 0x000000040b067825 */ /* 0x000fca00078e0206 */
[----:B--2---:R0:W-:Y:S04]  /*0260*/  STG.E desc[UR12][R6.64+-0x20], R13 ;  /* 0xffffe00d06007986 */ /* 0x0041e8000c10190c */
[----:B------:R-:W2:Y:S04]  /*0270*/  LDG.E R9, desc[UR12][R4.64+-0x38] ;  /* 0xffffc80c04097981 */ /* 0x000ea8000c1e1900 */
[----:B--2---:R1:W-:Y:S04]  /*0280*/  STG.E desc[UR12][R6.64+-0x1c], R9 ;  /* 0xffffe40906007986 */ /* 0x0043e8000c10190c */
[----:B------:R-:W2:Y:S04]  /*0290*/  LDG.E R15, desc[UR12][R4.64+-0x34] ;  /* 0xffffcc0c040f7981 */ /* 0x000ea8000c1e1900 */
[----:B--2---:R2:W-:Y:S04]  /*02a0*/  STG.E desc[UR12][R6.64+-0x18], R15 ;  /* 0xffffe80f06007986 */ /* 0x0045e8000c10190c */
[----:B------:R-:W3:Y:S04]  /*02b0*/  LDG.E R17, desc[UR12][R4.64+-0x30] ;  /* 0xffffd00c04117981 */ /* 0x000ee8000c1e1900 */
[----:B---3--:R3:W-:Y:S04]  /*02c0*/  STG.E desc[UR12][R6.64+-0x14], R17 ;  /* 0xffffec1106007986 */ /* 0x0087e8000c10190c */
[----:B------:R-:W4:Y:S04]  /*02d0*/  LDG.E R19, desc[UR12][R4.64+-0x2c] ;  /* 0xffffd40c04137981 */ /* 0x000f28000c1e1900 */
[----:B----4-:R4:W-:Y:S04]  /*02e0*/  STG.E desc[UR12][R6.64+-0x10], R19 ;  /* 0xfffff01306007986 */ /* 0x0109e8000c10190c */
[----:B------:R-:W5:Y:S04]  /*02f0*/  LDG.E R21, desc[UR12][R4.64+-0x28] ;  /* 0xffffd80c04157981 */ /* 0x000f68000c1e1900 */
[----:B-----5:R5:W-:Y:S04]  /*0300*/  STG.E desc[UR12][R6.64+-0xc], R21 ;  /* 0xfffff41506007986 */ /* 0x020be8000c10190c */
[----:B0-----:R-:W2:Y:S04]  /*0310*/  LDG.E R13, desc[UR12][R4.64+-0x24] ;  /* 0xffffdc0c040d7981 */ /* 0x001ea8000c1e1900 */
[----:B--2---:R0:W-:Y:S04]  /*0320*/  STG.E desc[UR12][R6.64+-0x8], R13 ;  /* 0xfffff80d06007986 */ /* 0x0041e8000c10190c */
[----:B-1----:R-:W2:Y:S04]  /*0330*/  LDG.E R9, desc[UR12][R4.64+-0x20] ;  /* 0xffffe00c04097981 */ /* 0x002ea8000c1e1900 */
[----:B--2---:R1:W-:Y:S04]  /*0340*/  STG.E desc[UR12][R6.64+-0x4], R9 ;  /* 0xfffffc0906007986 */ /* 0x0043e8000c10190c */
[----:B------:R-:W2:Y:S04]  /*0350*/  LDG.E R15, desc[UR12][R4.64+-0x1c] ;  /* 0xffffe40c040f7981 */ /* 0x000ea8000c1e1900 */
[----:B--2---:R2:W-:Y:S04]  /*0360*/  STG.E desc[UR12][R6.64], R15 ;  /* 0x0000000f06007986 */ /* 0x0045e8000c10190c */
[----:B---3--:R-:W3:Y:S04]  /*0370*/  LDG.E R17, desc[UR12][R4.64+-0x18] ;  /* 0xffffe80c04117981 */ /* 0x008ee8000c1e1900 */
[----:B---3--:R3:W-:Y:S04]  /*0380*/  STG.E desc[UR12][R6.64+0x4], R17 ;  /* 0x0000041106007986 */ /* 0x0087e8000c10190c */
[----:B----4-:R-:W4:Y:S04]  /*0390*/  LDG.E R19, desc[UR12][R4.64+-0x14] ;  /* 0xffffec0c04137981 */ /* 0x010f28000c1e1900 */
[----:B----4-:R4:W-:Y:S04]  /*03a0*/  STG.E desc[UR12][R6.64+0x8], R19 ;  /* 0x0000081306007986 */ /* 0x0109e8000c10190c */
[----:B-----5:R-:W5:Y:S04]  /*03b0*/  LDG.E R21, desc[UR12][R4.64+-0x10] ;  /* 0xfffff00c04157981 */ /* 0x020f68000c1e1900 */
[----:B-----5:R1:W-:Y:S04]  /*03c0*/  STG.E desc[UR12][R6.64+0xc], R21 ;  /* 0x00000c1506007986 */ /* 0x0203e8000c10190c */
[----:B0-----:R-:W5:Y:S04]  /*03d0*/  LDG.E R13, desc[UR12][R4.64+-0xc] ;  /* 0xfffff40c040d7981 */ /* 0x001f68000c1e1900 */
[----:B-----5:R0:W-:Y:S04]  /*03e0*/  STG.E desc[UR12][R6.64+0x10], R13 ;  /* 0x0000100d06007986 */ /* 0x0201e8000c10190c */
[----:B-1----:R-:W5:Y:S04]  /*03f0*/  LDG.E R9, desc[UR12][R4.64+-0x8] ;  /* 0xfffff80c04097981 */ /* 0x002f68000c1e1900 */
[----:B-----5:R0:W-:Y:S04]  /*0400*/  STG.E desc[UR12][R6.64+0x14], R9 ;  /* 0x0000140906007986 */ /* 0x0201e8000c10190c */
[----:B--2---:R-:W2:Y:S04]  /*0410*/  LDG.E R15, desc[UR12][R4.64+-0x4] ;  /* 0xfffffc0c040f7981 */ /* 0x004ea8000c1e1900 */
[----:B--2---:R0:W-:Y:S04]  /*0420*/  STG.E desc[UR12][R6.64+0x18], R15 ;  /* 0x0000180f06007986 */ /* 0x0041e8000c10190c */
[----:B---3--:R-:W2:Y:S01]  /*0430*/  LDG.E R17, desc[UR12][R4.64] ;  /* 0x0000000c04117981 */ /* 0x008ea2000c1e1900 */
[----:B------:R-:W-:Y:S01]  /*0440*/  UIADD3 UR11, UPT, UPT, UR11, 0x10, URZ ;  /* 0x000000100b0b7890 */ /* 0x000fe2000fffe0ff */
[----:B------:R-:W-:Y:S01]  /*0450*/  IADD3 R2, P0, PT, R4, 0x40, RZ ;  /* 0x0000004004027810 */ /* 0x000fe20007f1e0ff */
[----:B------:R-:W-:-:S02]  /*0460*/  VIADD R11, R11, 0x10 ;  /* 0x000000100b0b7836 */ /* 0x000fc40000000000 */
[----:B------:R-:W-:Y:S02]  /*0470*/  UISETP.NE.AND UP0, UPT, UR11, URZ, UPT ;  /* 0x000000ff0b00728c */ /* 0x000fe4000bf05270 */
[----:B----4-:R-:W-:Y:S01]  /*0480*/  IMAD.X R19, RZ, RZ, R5, P0 ;  /* 0x000000ffff137224 */ /* 0x010fe200000e0605 */
[----:B--2---:R0:W-:Y:S06]  /*0490*/  STG.E desc[UR12][R6.64+0x1c], R17 ;  /* 0x00001c1106007986 */ /* 0x0041ec000c10190c */
[----:B------:R-:W-:Y:S05]  /*04a0*/  BRA.U UP0, `(.L_x_3) ;  /* 0xfffffffd004c7547 */ /* 0x000fea000b83ffff */
.L_x_2:
[----:B------:R-:W-:-:S13]  /*04b0*/  ISETP.NE.AND P0, PT, RZ, UR7, PT ;  /* 0x00000007ff007c0c */ /* 0x000fda000bf05270 */
[----:B01----:R-:W-:Y:S05]  /*04c0*/  @!P0 EXIT ;  /* 0x000000000000894d */ /* 0x003fea0003800000 */
[----:B------:R-:W-:Y:S02]  /*04d0*/  UISETP.GE.U32.AND UP0, UPT, UR7, 0x8, UPT ;  /* 0x000000080700788c */ /* 0x000fe4000bf06070 */
[----:B------:R-:W-:-:S07]  /*04e0*/  ULOP3.LUT UR4, UR6, 0x7, URZ, 0xc0, !UPT ;  /* 0x0000000706047892 */ /* 0x000fce000f8ec0ff */
[----:B------:R-:W-:Y:S05]  /*04f0*/  BRA.U !UP0, `(.L_x_4) ;  /* 0x0000000108f07547 */ /* 0x000fea000b800000 */
[----:B------:R-:W-:Y:S02]  /*0500*/  SHF.R.S32.HI R2, RZ, 0x1f, R0 ;  /* 0x0000001fff027819 */ /* 0x000fe40000011400 */
[----:B------:R-:W-:-:S04]  /*0510*/  IADD3 R4, P0, PT, R0, R3, RZ ;  /* 0x0000000300047210 */ /* 0x000fc80007f1e0ff */
[----:B------:R-:W-:Y:S02]  /*0520*/  LEA.HI.X.SX32 R5, R3, R2, 0x1, P0 ;  /* 0x0000000203057211 */ /* 0x000fe400000f0eff */
[----:B------:R-:W-:-:S04]  /*0530*/  LEA R6, P0, R4, UR8, 0x2 ;  /* 0x0000000804067c11 */ /* 0x000fc8000f8010ff */
[----:B------:R-:W-:Y:S02]  /*0540*/  LEA.HI.X R7, R4, UR9, R5, 0x2, P0 ;  /* 0x0000000904077c11 */ /* 0x000fe400080f1405 */
[----:B------:R-:W0:Y:S03]  /*0550*/  LDC.64 R4, c[0x0][0x388] ;  /* 0x0000e200ff047b82 */ /* 0x000e260000000a00 */
[----:B------:R-:W2:Y:S01]  /*0560*/  LDG.E R11, desc[UR12][R6.64+0xfa0] ;  /* 0x000fa00c060b7981 */ /* 0x000ea2000c1e1900 */
[----:B------:R-:W-:Y:S02]  /*0570*/  VIADD R9, R3, 0x1 ;  /* 0x0000000103097836 */ /* 0x000fe40000000000 */
[----:B------:R-:W-:-:S03]  /*0580*/  IMAD.IADD R13, R0, 0x1, R3 ;  /* 0x00000001000d7824 */ /* 0x000fc600078e0203 */
[----:B------:R-:W-:-:S04]  /*0590*/  IADD3 R10, P0, PT, R0, R9, RZ ;  /* 0x00000009000a7210 */ /* 0x000fc80007f1e0ff */
[----:B------:R-:W-:Y:S02]  /*05a0*/  LEA.HI.X.SX32 R9, R9, R2, 0x1, P0 ;  /* 0x0000000209097211 */ /* 0x000fe400000f0eff */
[----:B------:R-:W-:-:S04]  /*05b0*/  LEA R8, P0, R10, UR8, 0x2 ;  /* 0x000000080a087c11 */ /* 0x000fc8000f8010ff */
[----:B------:R-:W-:Y:S01]  /*05c0*/  LEA.HI.X R9, R10, UR9, R9, 0x2, P0 ;  /* 0x000000090a097c11 */ /* 0x000fe200080f1409 */
[----:B0-----:R-:W-:-:S05]  /*05d0*/  IMAD.WIDE R4, R13, 0x4, R4 ;  /* 0x000000040d047825 */ /* 0x001fca00078e0204 */
[----:B--2---:R0:W-:Y:S04]  /*05e0*/  STG.E desc[UR12][R4.64], R11 ;  /* 0x0000000b04007986 */ /* 0x0041e8000c10190c */
[----:B------:R-:W2:Y:S01]  /*05f0*/  LDG.E R13, desc[UR12][R8.64+0xfa0] ;  /* 0x000fa00c080d7981 */ /* 0x000ea2000c1e1900 */
[----:B------:R-:W-:-:S05]  /*0600*/  VIADD R7, R3, 0x2 ;  /* 0x0000000203077836 */ /* 0x000fca0000000000 */
[----:B------:R-:W-:-:S04]  /*0610*/  IADD3 R10, P0, PT, R0, R7, RZ ;  /* 0x00000007000a7210 */ /* 0x000fc80007f1e0ff */
[----:B------:R-:W-:Y:S02]  /*0620*/  LEA.HI.X.SX32 R7, R7, R2, 0x1, P0 ;  /* 0x0000000207077211 */ /* 0x000fe400000f0eff */
[----:B------:R-:W-:-:S04]  /*0630*/  LEA R6, P0, R10, UR8, 0x2 ;  /* 0x000000080a067c11 */ /* 0x000fc8000f8010ff */
[----:B------:R-:W-:Y:S01]  /*0640*/  LEA.HI.X R7, R10, UR9, R7, 0x2, P0 ;  /* 0x000000090a077c11 */ /* 0x000fe200080f1407 */
[----:B------:R-:W-:Y:S01]  /*0650*/  VIADD R17, R3, 0x3 ;  /* 0x0000000303117836 */ /* 0x000fe20000000000 */
[----:B--2---:R1:W-:Y:S04]  /*0660*/  STG.E desc[UR12][R4.64+0x4], R13 ;  /* 0x0000040d04007986 */ /* 0x0043e8000c10190c */
[----:B------:R-:W2:Y:S01]  /*0670*/  LDG.E R15, desc[UR12][R6.64+0xfa0] ;  /* 0x000fa00c060f7981 */ /* 0x000ea2000c1e1900 */
[----:B------:R-:W-:-:S04]  /*0680*/  IADD3 R10, P0, PT, R0, R17, RZ ;  /* 0x00000011000a7210 */ /* 0x000fc80007f1e0ff */
[----:B------:R-:W-:Y:S02]  /*0690*/  LEA.HI.X.SX32 R17, R17, R2, 0x1, P0 ;  /* 0x0000000211117211 */ /* 0x000fe400000f0eff */
[----:B------:R-:W-:-:S04]  /*06a0*/  LEA R8, P0, R10, UR8, 0x2 ;  /* 0x000000080a087c11 */ /* 0x000fc8000f8010ff */
[----:B------:R-:W-:Y:S01]  /*06b0*/  LEA.HI.X R9, R10, UR9, R17, 0x2, P0 ;  /* 0x000000090a097c11 */ /* 0x000fe200080f1411 */
[----:B------:R-:W-:Y:S01]  /*06c0*/  VIADD R17, R3, 0x4 ;  /* 0x0000000403117836 */ /* 0x000fe20000000000 */
[----:B--2---:R2:W-:Y:S04]  /*06d0*/  STG.E desc[UR12][R4.64+0x8], R15 ;  /* 0x0000080f04007986 */ /* 0x0045e8000c10190c */
[----:B0-----:R-:W3:Y:S01]  /*06e0*/  LDG.E R11, desc[UR12][R8.64+0xfa0] ;  /* 0x000fa00c080b7981 */ /* 0x001ee2000c1e1900 */
[----:B------:R-:W-:-:S04]  /*06f0*/  IADD3 R10, P0, PT, R0, R17, RZ ;  /* 0x00000011000a7210 */ /* 0x000fc80007f1e0ff */
[----:B------:R-:W-:Y:S02]  /*0700*/  LEA.HI.X.SX32 R17, R17, R2, 0x1, P0 ;  /* 0x0000000211117211 */ /* 0x000fe400000f0eff */
[----:B------:R-:W-:-:S04]  /*0710*/  LEA R6, P0, R10, UR8, 0x2 ;  /* 0x000000080a067c11 */ /* 0x000fc8000f8010ff */
[----:B------:R-:W-:Y:S01]  /*0720*/  LEA.HI.X R7, R10, UR9, R17, 0x2, P0 ;  /* 0x000000090a077c11 */ /* 0x000fe200080f1411 */
[----:B------:R-:W-:Y:S01]  /*0730*/  VIADD R17, R3, 0x5 ;  /* 0x0000000503117836 */ /* 0x000fe20000000000 */
[----:B---3--:R0:W-:Y:S04]  /*0740*/  STG.E desc[UR12][R4.64+0xc], R11 ;  /* 0x00000c0b04007986 */ /* 0x0081e8000c10190c */
[----:B-1----:R-:W3:Y:S01]  /*0750*/  LDG.E R13, desc[UR12][R6.64+0xfa0] ;  /* 0x000fa00c060d7981 */ /* 0x002ee2000c1e1900 */
[----:B------:R-:W-:-:S04]  /*0760*/  IADD3 R10, P0, PT, R0, R17, RZ ;  /* 0x00000011000a7210 */ /* 0x000fc80007f1e0ff */
[----:B------:R-:W-:Y:S02]  /*0770*/  LEA.HI.X.SX32 R17, R17, R2, 0x1, P0 ;  /* 0x0000000211117211 */ /* 0x000fe400000f0eff */
[----:B------:R-:W-:-:S04]  /*0780*/  LEA R8, P0, R10, UR8, 0x2 ;  /* 0x000000080a087c11 */ /* 0x000fc8000f8010ff */
[----:B------:R-:W-:Y:S01]  /*0790*/  LEA.HI.X R9, R10, UR9, R17, 0x2, P0 ;  /* 0x000000090a097c11 */ /* 0x000fe200080f1411 */
[----:B------:R-:W-:Y:S01]  /*07a0*/  VIADD R17, R3, 0x6 ;  /* 0x0000000603117836 */ /* 0x000fe20000000000 */
[----:B---3--:R1:W-:Y:S04]  /*07b0*/  STG.E desc[UR12][R4.64+0x10], R13 ;  /* 0x0000100d04007986 */ /* 0x0083e8000c10190c */
[----:B--2---:R-:W2:Y:S01]  /*07c0*/  LDG.E R15, desc[UR12][R8.64+0xfa0] ;  /* 0x000fa00c080f7981 */ /* 0x004ea2000c1e1900 */
[----:B------:R-:W-:-:S04]  /*07d0*/  IADD3 R10, P0, PT, R0, R17, RZ ;  /* 0x00000011000a7210 */ /* 0x000fc80007f1e0ff */
[----:B------:R-:W-:Y:S02]  /*07e0*/  LEA.HI.X.SX32 R17, R17, R2, 0x1, P0 ;  /* 0x0000000211117211 */ /* 0x000fe400000f0eff */
[----:B------:R-:W-:-:S04]  /*07f0*/  LEA R6, P0, R10, UR8, 0x2 ;  /* 0x000000080a067c11 */ /* 0x000fc8000f8010ff */
[----:B------:R-:W-:Y:S01]  /*0800*/  LEA.HI.X R7, R10, UR9, R17, 0x2, P0 ;  /* 0x000000090a077c11 */ /* 0x000fe200080f1411 */
[----:B0-----:R-:W-:Y:S01]  /*0810*/  VIADD R11, R3, 0x7 ;  /* 0x00000007030b7836 */ /* 0x001fe20000000000 */
[----:B--2---:R1:W-:Y:S04]  /*0820*/  STG.E desc[UR12][R4.64+0x14], R15 ;  /* 0x0000140f04007986 */ /* 0x0043e8000c10190c */
[----:B------:R-:W2:Y:S01]  /*0830*/  LDG.E R7, desc[UR12][R6.64+0xfa0] ;  /* 0x000fa00c06077981 */ /* 0x000ea2000c1e1900 */
[----:B------:R-:W-:-:S04]  /*0840*/  IADD3 R10, P0, PT, R0, R11, RZ ;  /* 0x0000000b000a7210 */ /* 0x000fc80007f1e0ff */
[----:B------:R-:W-:Y:S02]  /*0850*/  LEA.HI.X.SX32 R11, R11, R2, 0x1, P0 ;  /* 0x000000020b0b7211 */ /* 0x000fe400000f0eff */
[----:B------:R-:W-:-:S04]  /*0860*/  LEA R8, P0, R10, UR8, 0x2 ;  /* 0x000000080a087c11 */ /* 0x000fc8000f8010ff */
[----:B------:R-:W-:Y:S01]  /*0870*/  LEA.HI.X R9, R10, UR9, R11, 0x2, P0 ;  /* 0x000000090a097c11 */ /* 0x000fe200080f140b */
[----:B--2---:R1:W-:Y:S05]  /*0880*/  STG.E desc[UR12][R4.64+0x18], R7 ;  /* 0x0000180704007986 */ /* 0x0043ea000c10190c */
[----:B------:R-:W2:Y:S01]  /*0890*/  LDG.E R9, desc[UR12][R8.64+0xfa0] ;  /* 0x000fa00c08097981 */ /* 0x000ea2000c1e1900 */
[----:B------:R-:W-:-:S03]  /*08a0*/  VIADD R3, R3, 0x8 ;  /* 0x0000000803037836 */ /* 0x000fc60000000000 */
[----:B--2---:R1:W-:Y:S04]  /*08b0*/  STG.E desc[UR12][R4.64+0x1c], R9 ;  /* 0x00001c0904007986 */ /* 0x0043e8000c10190c */
.L_x_4:
[----:B------:R-:W-:-:S13]  /*08c0*/  ISETP.NE.AND P0, PT, RZ, UR4, PT ;  /* 0x00000004ff007c0c */ /* 0x000fda000bf05270 */
[----:B------:R-:W-:Y:S05]  /*08d0*/  @!P0 EXIT ;  /* 0x000000000000894d */ /* 0x000fea0003800000 */
[----:B------:R-:W-:Y:S02]  /*08e0*/  UISETP.GE.U32.AND UP0, UPT, UR4, 0x4, UPT ;  /* 0x000000040400788c */ /* 0x000fe4000bf06070 */
[----:B------:R-:W-:-:S07]  /*08f0*/  ULOP3.LUT UR6, UR6, 0x3, URZ, 0xc0, !UPT ;  /* 0x0000000306067892 */ /* 0x000fce000f8ec0ff */
[----:B------:R-:W-:Y:S05]  /*0900*/  BRA.U !UP0, `(.L_x_5) ;  /* 0x0000000108807547 */ /* 0x000fea000b800000 */
[----:B------:R-:W-:Y:S02]  /*0910*/  SHF.R.S32.HI R2, RZ, 0x1f, R0 ;  /* 0x0000001fff027819 */ /* 0x000fe40000011400 */
[----:B-1----:R-:W-:-:S04]  /*0920*/  IADD3 R4, P0, PT, R0, R3, RZ ;  /* 0x0000000300047210 */ /* 0x002fc80007f1e0ff */
        /* <DEDUP_REMOVED lines=30> */
.L_x_5:
[----:B------:R-:W-:-:S13]  /*0b10*/  ISETP.NE.AND P0, PT, RZ, UR6, PT ;  /* 0x00000006ff007c0c */ /* 0x000fda000bf05270 */
[----:B------:R-:W-:Y:S05]  /*0b20*/  @!P0 EXIT ;  /* 0x000000000000894d */ /* 0x000fea0003800000 */
[----:B01----:R-:W0:Y:S01]  /*0b30*/  LDC.64 R8, c[0x0][0x388] ;  /* 0x0000e200ff087b82 */ /* 0x003e220000000a00 */
[----:B------:R-:W-:Y:S01]  /*0b40*/  UIADD3 UR4, UP0, UPT, UR8, 0xfa0, URZ ;  /* 0x00000fa008047890 */ /* 0x000fe2000ff1e0ff */
[----:B------:R-:W-:Y:S01]  /*0b50*/  IMAD.IADD R11, R0, 0x1, R3 ;  /* 0x00000001000b7824 */ /* 0x000fe200078e0203 */
[----:B------:R-:W-:Y:S02]  /*0b60*/  UIADD3 UR6, UPT, UPT, -UR6, URZ, URZ ;  /* 0x000000ff06067290 */ /* 0x000fe4000fffe1ff */
[----:B------:R-:W-:-:S12]  /*0b70*/  UIADD3.X UR5, UPT, UPT, URZ, UR9, URZ, UP0, !UPT ;  /* 0x00000009ff057290 */ /* 0x000fd800087fe4ff */
.L_x_6:
[----:B-1----:R-:W-:Y:S02]  /*0b80*/  SHF.R.S32.HI R5, RZ, 0x1f, R3 ;  /* 0x0000001fff057819 */ /* 0x002fe40000011403 */
[----:B------:R-:W-:-:S04]  /*0b90*/  IADD3 R2, P0, PT, R0, R3, RZ ;  /* 0x0000000300027210 */ /* 0x000fc80007f1e0ff */
[----:B------:R-:W-:Y:S02]  /*0ba0*/  LEA.HI.X.SX32 R5, R0, R5, 0x1, P0 ;  /* 0x0000000500057211 */ /* 0x000fe400000f0eff */
[----:B------:R-:W-:-:S04]  /*0bb0*/  LEA R6, P0, R2, UR4, 0x2 ;  /* 0x0000000402067c11 */ /* 0x000fc8000f8010ff */
[----:B------:R-:W-:-:S06]  /*0bc0*/  LEA.HI.X R7, R2, UR5, R5, 0x2, P0 ;  /* 0x0000000502077c11 */ /* 0x000fcc00080f1405 */
[----:B------:R-:W2:Y:S01]  /*0bd0*/  LDG.E R7, desc[UR12][R6.64] ;  /* 0x0000000c06077981 */ /* 0x000ea2000c1e1900 */
[----:B0-----:R-:W-:Y:S01]  /*0be0*/  IMAD.WIDE R4, R11, 0x4, R8 ;  /* 0x000000040b047825 */ /* 0x001fe200078e0208 */
[----:B------:R-:W-:-:S03]  /*0bf0*/  UIADD3 UR6, UPT, UPT, UR6, 0x1, URZ ;  /* 0x0000000106067890 */ /* 0x000fc6000fffe0ff */
[----:B------:R-:W-:Y:S01]  /*0c00*/  VIADD R3, R3, 0x1 ;  /* 0x0000000103037836 */ /* 0x000fe20000000000 */
[----:B------:R-:W-:Y:S01]  /*0c10*/  UISETP.NE.AND UP0, UPT, UR6, URZ, UPT ;  /* 0x000000ff0600728c */ /* 0x000fe2000bf05270 */
[----:B------:R-:W-:Y:S01]  /*0c20*/  VIADD R11, R11, 0x1 ;  /* 0x000000010b0b7836 */ /* 0x000fe20000000000 */
[----:B--2---:R1:W-:Y:S07]  /*0c30*/  STG.E desc[UR12][R4.64], R7 ;  /* 0x0000000704007986 */ /* 0x0043ee000c10190c */
[----:B------:R-:W-:Y:S05]  /*0c40*/  BRA.U UP0, `(.L_x_6) ;  /* 0xfffffffd00cc7547 */ /* 0x000fea000b83ffff */
[----:B------:R-:W-:Y:S05]  /*0c50*/  EXIT ;  /* 0x000000000000794d */ /* 0x000fea0003800000 */
.L_x_7:
        /* <DEDUP_REMOVED lines=10> */
.L_x_32:


//--------------------- .text._Z14updateVoltagesiiiiPfS_S_S_S_S_ --------------------------
	.section	.text._Z14updateVoltagesiiiiPfS_S_S_S_S_,"ax",@progbits
	.align	128
        .global         _Z14updateVoltagesiiiiPfS_S_S_S_S_
        .type           _Z14updateVoltagesiiiiPfS_S_S_S_S_,@function
        .size           _Z14updateVoltagesiiiiPfS_S_S_S_S_,(.L_x_33 - _Z14updateVoltagesiiiiPfS_S_S_S_S_)
        .other          _Z14updateVoltagesiiiiPfS_S_S_S_S_,@"STO_CUDA_ENTRY STV_DEFAULT"
_Z14updateVoltagesiiiiPfS_S_S_S_S_:
.text._Z14updateVoltagesiiiiPfS_S_S_S_S_:
[----:B------:R-:W-:Y:S01]  /*0000*/  LDC R1, c[0x0][0x37c] ;  /* 0x0000df00ff017b82 */ /* 0x000fe20000000800 */
[----:B------:R-:W0:Y:S07]  /*0010*/  S2R R0, SR_TID.X ;  /* 0x0000000000007919 */ /* 0x000e2e0000002100 */
[----:B------:R-:W0:Y:S01]  /*0020*/  S2UR UR4, SR_CTAID.X ;  /* 0x00000000000479c3 */ /* 0x000e220000002500 */
[----:B------:R-:W1:Y:S07]  /*0030*/  LDCU UR5, c[0x0][0x388] ;  /* 0x00007100ff0577ac */ /* 0x000e6e0008000800 */
[----:B------:R-:W0:Y:S02]  /*0040*/  LDC R3, c[0x0][0x360] ;  /* 0x0000d800ff037b82 */ /* 0x000e240000000800 */
[----:B0-----:R-:W-:-:S05]  /*0050*/  IMAD R0, R3, UR4, R0 ;  /* 0x0000000403007c24 */ /* 0x001fca000f8e0200 */
[----:B-1----:R-:W-:-:S13]  /*0060*/  ISETP.GE.AND P0, PT, R0, UR5, PT ;  /* 0x0000000500007c0c */ /* 0x002fda000bf06270 */
[----:B------:R-:W-:Y:S05]  /*0070*/  @P0 EXIT ;  /* 0x000000000000094d */ /* 0x000fea0003800000 */
[----:B------:R-:W0:Y:S01]  /*0080*/  LDC.64 R4, c[0x0][0x390] ;  /* 0x0000e400ff047b82 */ /* 0x000e220000000a00 */
[----:B------:R-:W1:Y:S07]  /*0090*/  LDCU.64 UR6, c[0x0][0x358] ;  /* 0x00006b00ff0677ac */ /* 0x000e6e0008000a00 */
[----:B------:R-:W2:Y:S08]  /*00a0*/  LDC.64 R2, c[0x0][0x398] ;  /* 0x0000e600ff027b82 */ /* 0x000eb00000000a00 */
[----:B------:R-:W3:Y:S01]  /*00b0*/  LDC.64 R6, c[0x0][0x3a0] ;  /* 0x0000e800ff067b82 */ /* 0x000ee20000000a00 */
[----:B------:R-:W-:Y:S01]  /*00c0*/  HFMA2 R8, -RZ, RZ, 7.6796875, 0.00109386444091796875 ;  /* 0x47ae147bff087431 */ /* 0x000fe200000001ff */
[----:B------:R-:W-:Y:S01]  /*00d0*/  MOV R9, 0x3fa47ae1 ;  /* 0x3fa47ae100097802 */ /* 0x000fe20000000f00 */
[----:B------:R-:W4:Y:S01]  /*00e0*/  LDCU UR8, c[0x0][0x38c] ;  /* 0x00007180ff0877ac */ /* 0x000f220008000800 */
[----:B0-----:R-:W-:-:S05]  /*00f0*/  IMAD.WIDE R4, R0, 0x4, R4 ;  /* 0x0000000400047825 */ /* 0x001fca00078e0204 */
[----:B-1----:R-:W5:Y:S01]  /*0100*/  LDG.E R10, desc[UR6][R4.64] ;  /* 0x00000006040a7981 */ /* 0x002f62000c1e1900 */
[----:B--2---:R-:W-:-:S05]  /*0110*/  IMAD.WIDE R2, R0, 0x4, R2 ;  /* 0x0000000400027825 */ /* 0x004fca00078e0202 */
[----:B------:R-:W2:Y:S01]  /*0120*/  LDG.E R14, desc[UR6][R2.64] ;  /* 0x00000006020e7981 */ /* 0x000ea2000c1e1900 */
[----:B---3--:R-:W-:-:S05]  /*0130*/  IMAD.WIDE R6, R0, 0x4, R6 ;  /* 0x0000000400067825 */ /* 0x008fca00078e0206 */
[----:B------:R-:W3:Y:S01]  /*0140*/  LDG.E R16, desc[UR6][R6.64] ;  /* 0x0000000606107981 */ /* 0x000ee2000c1e1900 */
[----:B-----5:R-:W0:Y:S08]  /*0150*/  F2F.F64.F32 R10, R10 ;  /* 0x0000000a000a7310 */ /* 0x020e300000201800 */
[----:B--2---:R-:W1:Y:S01]  /*0160*/  F2F.F64.F32 R14, R14 ;  /* 0x0000000e000e7310 */ /* 0x004e620000201800 */
[----:B0-----:R-:W-:-:S07]  /*0170*/  DFMA R12, R10, R8, 5 ;  /* 0x401400000a0c742b */ /* 0x001fce0000000008 */
[----:B---3--:R-:W0:Y:S01]  /*0180*/  F2F.F64.F32 R16, R16 ;  /* 0x0000001000107310 */ /* 0x008e220000201800 */
[----:B------:R-:W-:-:S08]  /*0190*/  DFMA R12, R10, R12, 140 ;  /* 0x406180000a0c742b */ /* 0x000fd0000000000c */
[----:B-1----:R-:W-:-:S08]  /*01a0*/  DADD R12, R12, -R14 ;  /* 0x000000000c0c7229 */ /* 0x002fd0000000080e */
[----:B0-----:R-:W-:-:S08]  /*01b0*/  DADD R12, R12, R16 ;  /* 0x000000000c0c7229 */ /* 0x001fd00000000010 */
[----:B------:R-:W-:-:S10]  /*01c0*/  DFMA R12, R12, 0.5, R10 ;  /* 0x3fe000000c0c782b */ /* 0x000fd4000000000a */
[----:B------:R-:W0:Y:S02]  /*01d0*/  F2F.F32.F64 R13, R12 ;  /* 0x0000000c000d7310 */ /* 0x000e240000301000 */
[----:B0-----:R0:W-:Y:S04]  /*01e0*/  STG.E desc[UR6][R4.64], R13 ;  /* 0x0000000d04007986 */ /* 0x0011e8000c101906 */
[----:B------:R-:W2:Y:S04]  /*01f0*/  LDG.E R15, desc[UR6][R2.64] ;  /* 0x00000006020f7981 */ /* 0x000ea8000c1e1900 */
[----:B------:R-:W3:Y:S01]  /*0200*/  LDG.E R17, desc[UR6][R6.64] ;  /* 0x0000000606117981 */ /* 0x000ee2000c1e1900 */
[----:B------:R-:W1:Y:S02]  /*0210*/  F2F.F64.F32 R10, R13 ;  /* 0x0000000d000a7310 */ /* 0x000e640000201800 */
[----:B-1----:R-:W-:-:S08]  /*0220*/  DFMA R8, R10, R8, 5 ;  /* 0x401400000a08742b */ /* 0x002fd00000000008 */
[----:B------:R-:W-:Y:S01]  /*0230*/  DFMA R8, R10, R8, 140 ;  /* 0x406180000a08742b */ /* 0x000fe20000000008 */
[----:B--2---:R-:W1:Y:S08]  /*0240*/  F2F.F64.F32 R14, R15 ;  /* 0x0000000f000e7310 */ /* 0x004e700000201800 */
[----:B---3--:R-:W2:Y:S01]  /*0250*/  F2F.F64.F32 R16, R17 ;  /* 0x0000001100107310 */ /* 0x008ea20000201800 */
[----:B-1----:R-:W-:-:S08]  /*0260*/  DADD R8, R8, -R14 ;  /* 0x0000000008087229 */ /* 0x002fd0000000080e */
[----:B--2---:R-:W-:Y:S01]  /*0270*/  DADD R8, R8, R16 ;  /* 0x0000000008087229 */ /* 0x004fe20000000010 */
[----:B------:R-:W4:Y:S07]  /*0280*/  LDC R16, c[0x0][0x384] ;  /* 0x0000e100ff107b82 */ /* 0x000f2e0000000800 */
[----:B------:R-:W-:Y:S01]  /*0290*/  DFMA R8, R8, 0.5, R10 ;  /* 0x3fe000000808782b */ /* 0x000fe2000000000a */
[----:B------:R-:W1:Y:S09]  /*02a0*/  LDC.64 R10, c[0x0][0x3a8] ;  /* 0x0000ea00ff0a7b82 */ /* 0x000e720000000a00 */
[----:B------:R-:W2:Y:S02]  /*02b0*/  F2F.F32.F64 R9, R8 ;  /* 0x0000000800097310 */ /* 0x000ea40000301000 */
[----:B--2---:R2:W-:Y:S01]  /*02c0*/  STG.E desc[UR6][R4.64], R9 ;  /* 0x0000000904007986 */ /* 0x0045e2000c101906 */
[----:B-1----:R-:W-:-:S03]  /*02d0*/  IMAD.WIDE R6, R0, 0x4, R10 ;  /* 0x0000000400067825 */ /* 0x002fc600078e020a */
[----:B------:R-:W3:Y:S04]  /*02e0*/  LDG.E R14, desc[UR6][R2.64] ;  /* 0x00000006020e7981 */ /* 0x000ee8000c1e1900 */
[----:B------:R4:W5:Y:S01]  /*02f0*/  LDG.E R6, desc[UR6][R6.64] ;  /* 0x0000000606067981 */ /* 0x000962000c1e1900 */
[----:B0-----:R0:W-:Y:S01]  /*0300*/  F2F.F64.F32 R12, R9 ;  /* 0x00000009000c7310 */ /* 0x0011e20000201800 */
[----:B------:R-:W-:Y:S01]  /*0310*/  UMOV UR4, 0x9999999a ;  /* 0x9999999a00047882 */ /* 0x000fe20000000000 */
[----:B------:R-:W-:Y:S01]  /*0320*/  UMOV UR5, 0x3fc99999 ;  /* 0x3fc9999900057882 */ /* 0x000fe20000000000 */
[----:B--2---:R-:W1:Y:S01]  /*0330*/  LDC.64 R4, c[0x0][0x3b0] ;  /* 0x0000ec00ff047b82 */ /* 0x004e620000000a00 */
[----:B----4-:R-:W-:-:S07]  /*0340*/  IADD3 R7, PT, PT, R16, UR8, RZ ;  /* 0x0000000810077c10 */ /* 0x010fce000fffe0ff */
[----:B0-----:R-:W0:Y:S01]  /*0350*/  LDC.64 R8, c[0x0][0x3b8] ;  /* 0x0000ee00ff087b82 */ /* 0x001e220000000a00 */
[----:B---3--:R-:W2:Y:S08]  /*0360*/  F2F.F64.F32 R14, R14 ;  /* 0x0000000e000e7310 */ /* 0x008eb00000201800 */
[----:B-----5:R-:W3:Y:S01]  /*0370*/  F2F.F64.F32 R10, R6 ;  /* 0x00000006000a7310 */ /* 0x020ee20000201800 */
[----:B--2---:R-:W-:Y:S01]  /*0380*/  DFMA R12, R12, UR4, -R14 ;  /* 0x000000040c0c7c2b */ /* 0x004fe2000800080e */
[----:B------:R-:W-:-:S06]  /*0390*/  UIADD3 UR4, UPT, UPT, UR8, 0x3e9, URZ ;  /* 0x000003e908047890 */ /* 0x000fcc000fffe0ff */
[----:B------:R-:W-:Y:S01]  /*03a0*/  IMAD R7, R0, UR4, R7 ;  /* 0x0000000400077c24 */ /* 0x000fe2000f8e0207 */
[----:B---3--:R-:W-:-:S03]  /*03b0*/  DFMA R10, R10, R12, R14 ;  /* 0x0000000c0a0a722b */ /* 0x008fc6000000000e */
[----:B-1----:R-:W-:-:S03]  /*03c0*/  IMAD.WIDE R4, R7, 0x4, R4 ;  /* 0x0000000407047825 */ /* 0x002fc600078e0204 */
[----:B------:R-:W1:Y:S02]  /*03d0*/  F2F.F32.F64 R13, R10 ;  /* 0x0000000a000d7310 */ /* 0x000e640000301000 */
[----:B-1----:R-:W-:Y:S04]  /*03e0*/  STG.E desc[UR6][R2.64], R13 ;  /* 0x0000000d02007986 */ /* 0x002fe8000c101906 */
[----:B------:R-:W2:Y:S01]  /*03f0*/  LDG.E R12, desc[UR6][R4.64] ;  /* 0x00000006040c7981 */ /* 0x000ea2000c1e1900 */
[----:B------:R-:W-:Y:S01]  /*0400*/  UMOV UR4, 0x66666666 ;  /* 0x6666666600047882 */ /* 0x000fe20000000000 */
[----:B------:R-:W-:Y:S01]  /*0410*/  UMOV UR5, 0x3fee6666 ;  /* 0x3fee666600057882 */ /* 0x000fe20000000000 */
[----:B0-----:R-:W-:Y:S01]  /*0420*/  IMAD.WIDE R8, R0, 0x4, R8 ;  /* 0x0000000400087825 */ /* 0x001fe200078e0208 */
[----:B--2---:R-:W0:Y:S02]  /*0430*/  F2F.F64.F32 R6, R12 ;  /* 0x0000000c00067310 */ /* 0x004e240000201800 */
[----:B0-----:R-:W-:-:S10]  /*0440*/  DMUL R6, R6, UR4 ;  /* 0x0000000406067c28 */ /* 0x001fd40008000000 */
[----:B------:R-:W0:Y:S02]  /*0450*/  F2F.F32.F64 R7, R6 ;  /* 0x0000000600077310 */ /* 0x000e240000301000 */
[----:B0-----:R-:W-:Y:S04]  /*0460*/  STG.E desc[UR6][R4.64+0x4], R7 ;  /* 0x0000040704007986 */ /* 0x001fe8000c101906 */
[----:B------:R-:W2:Y:S02]  /*0470*/  LDG.E R0, desc[UR6][R8.64] ;  /* 0x0000000608007981 */ /* 0x000ea4000c1e1900 */
[----:B--2---:R-:W0:Y:S02]  /*0480*/  F2F.F64.F32 R10, R0 ;  /* 0x00000000000a7310 */ /* 0x004e240000201800 */
[----:B0-----:R-:W-:-:S10]  /*0490*/  DMUL R10, R10, UR4 ;  /* 0x000000040a0a7c28 */ /* 0x001fd40008000000 */
[----:B------:R-:W0:Y:S02]  /*04a0*/  F2F.F32.F64 R11, R10 ;  /* 0x0000000a000b7310 */ /* 0x000e240000301000 */
[----:B0-----:R-:W-:Y:S01]  /*04b0*/  STG.E desc[UR6][R8.64], R11 ;  /* 0x0000000b08007986 */ /* 0x001fe2000c101906 */
[----:B------:R-:W-:Y:S05]  /*04c0*/  EXIT ;  /* 0x000000000000794d */ /* 0x000fea0003800000 */
.L_x_8:
        /* <DEDUP_REMOVED lines=11> */
.L_x_33:


//--------------------- .text._Z6initvuPfS_ii     --------------------------
	.section	.text._Z6initvuPfS_ii,"ax",@progbits
	.align	128
        .global         _Z6initvuPfS_ii
        .type           _Z6initvuPfS_ii,@function
        .size           _Z6initvuPfS_ii,(.L_x_34 - _Z6initvuPfS_ii)
        .other          _Z6initvuPfS_ii,@"STO_CUDA_ENTRY STV_DEFAULT"
_Z6initvuPfS_ii:
.text._Z6initvuPfS_ii:
[----:B------:R-:W-:Y:S01]  /*0000*/  LDC R1, c[0x0][0x37c] ;  /* 0x0000df00ff017b82 */ /* 0x000fe20000000800 */
[----:B------:R-:W0:Y:S07]  /*0010*/  S2R R11, SR_TID.X ;  /* 0x00000000000b7919 */ /* 0x000e2e0000002100 */
[----:B------:R-:W0:Y:S01]  /*0020*/  S2UR UR4, SR_CTAID.X ;  /* 0x00000000000479c3 */ /* 0x000e220000002500 */
[----:B------:R-:W1:Y:S07]  /*0030*/  LDCU UR6, c[0x0][0x390] ;  /* 0x00007200ff0677ac */ /* 0x000e6e0008000800 */
[----:B------:R-:W0:Y:S08]  /*0040*/  LDC R0, c[0x0][0x360] ;  /* 0x0000d800ff007b82 */ /* 0x000e300000000800 */
[----:B------:R-:W2:Y:S08]  /*0050*/  LDC.64 R2, c[0x0][0x380] ;  /* 0x0000e000ff027b82 */ /* 0x000eb00000000a00 */
[----:B------:R-:W3:Y:S01]  /*0060*/  LDC.64 R8, c[0x0][0x388] ;  /* 0x0000e200ff087b82 */ /* 0x000ee20000000a00 */
[----:B0-----:R-:W-:Y:S01]  /*0070*/  IMAD R11, R0, UR4, R11 ;  /* 0x00000004000b7c24 */ /* 0x001fe2000f8e020b */
[----:B------:R-:W0:Y:S04]  /*0080*/  LDCU.64 UR4, c[0x0][0x358] ;  /* 0x00006b00ff0477ac */ /* 0x000e280008000a00 */
[C---:B-1----:R-:W-:Y:S01]  /*0090*/  ISETP.GE.AND P0, PT, R11.reuse, UR6, PT ;  /* 0x000000060b007c0c */ /* 0x042fe2000bf06270 */
[----:B--2---:R-:W-:-:S12]  /*00a0*/  IMAD.WIDE R2, R11, 0x4, R2 ;  /* 0x000000040b027825 */ /* 0x004fd800078e0202 */
[----:B0-----:R-:W2:Y:S01]  /*00b0*/  @P0 LDG.E R0, desc[UR4][R2.64] ;  /* 0x0000000402000981 */ /* 0x001ea2000c1e1900 */
[----:B------:R-:W-:Y:S02]  /*00c0*/  @P0 MOV R6, 0x9999999a ;  /* 0x9999999a00060802 */ /* 0x000fe40000000f00 */
[----:B------:R-:W-:Y:S01]  /*00d0*/  @P0 MOV R7, 0x3fc99999 ;  /* 0x3fc9999900070802 */ /* 0x000fe20000000f00 */
[----:B--2---:R-:W0:Y:S05]  /*00e0*/  @P0 F2F.F64.F32 R4, R0 ;  /* 0x0000000000040310 */ /* 0x004e2a0000201800 */
[----:B0-----:R-:W-:Y:S01]  /*00f0*/  @P0 DMUL R4, R4, R6 ;  /* 0x0000000604040228 */ /* 0x001fe20000000000 */
[----:B---3--:R-:W-:Y:S01]  /*0100*/  IMAD.WIDE R6, R11, 0x4, R8 ;  /* 0x000000040b067825 */ /* 0x008fe200078e0208 */
[----:B------:R-:W-:-:S04]  /*0110*/  @!P0 MOV R9, 0xc2820000 ;  /* 0xc282000000098802 */ /* 0x000fc80000000f00 */
[----:B------:R-:W0:Y:S01]  /*0120*/  @P0 F2F.F32.F64 R13, R4 ;  /* 0x00000004000d0310 */ /* 0x000e220000301000 */
[----:B------:R-:W-:Y:S01]  /*0130*/  @!P0 STG.E desc[UR4][R2.64], R9 ;  /* 0x0000000902008986 */ /* 0x000fe2000c101904 */
[----:B------:R-:W-:-:S05]  /*0140*/  @!P0 MOV R13, 0xc1500000 ;  /* 0xc1500000000d8802 */ /* 0x000fca0000000f00 */
[----:B0-----:R-:W-:Y:S01]  /*0150*/  STG.E desc[UR4][R6.64], R13 ;  /* 0x0000000d06007986 */ /* 0x001fe2000c101904 */
[----:B------:R-:W-:Y:S05]  /*0160*/  EXIT ;  /* 0x000000000000794d */ /* 0x000fea0003800000 */
.L_x_9:
        /* <DEDUP_REMOVED lines=9> */
.L_x_34:


//--------------------- .text._Z6initLTPfS_iii    --------------------------
	.section	.text._Z6initLTPfS_iii,"ax",@progbits
	.align	128
        .global         _Z6initLTPfS_iii
        .type           _Z6initLTPfS_iii,@function
        .size           _Z6initLTPfS_iii,(.L_x_35 - _Z6initLTPfS_iii)
        .other          _Z6initLTPfS_iii,@"STO_CUDA_ENTRY STV_DEFAULT"
_Z6initLTPfS_iii:
.text._Z6initLTPfS_iii:
[----:B------:R-:W-:Y:S01]  /*0000*/  LDC R1, c[0x0][0x37c] ;  /* 0x0000df00ff017b82 */ /* 0x000fe20000000800 */
[----:B------:R-:W0:Y:S07]  /*0010*/  S2R R6, SR_TID.X ;  /* 0x0000000000067919 */ /* 0x000e2e0000002100 */
[----:B------:R-:W0:Y:S08]  /*0020*/  S2UR UR4, SR_CTAID.X ;  /* 0x00000000000479c3 */ /* 0x000e300000002500 */
[----:B------:R-:W0:Y:S08]  /*0030*/  LDC R3, c[0x0][0x360] ;  /* 0x0000d800ff037b82 */ /* 0x000e300000000800 */
[----:B------:R-:W1:Y:S01]  /*0040*/  LDC.64 R4, c[0x0][0x390] ;  /* 0x0000e400ff047b82 */ /* 0x000e620000000a00 */
[----:B0-----:R-:W-:Y:S01]  /*0050*/  IMAD R6, R3, UR4, R6 ;  /* 0x0000000403067c24 */ /* 0x001fe2000f8e0206 */
[----:B-1----:R-:W-:-:S04]  /*0060*/  ISETP.GE.AND P0, PT, R4, RZ, PT ;  /* 0x000000ff0400720c */ /* 0x002fc80003f06270 */
[----:B------:R-:W-:-:S13]  /*0070*/  ISETP.GE.OR P0, PT, R6, R5, !P0 ;  /* 0x000000050600720c */ /* 0x000fda0004706670 */
[----:B------:R-:W-:Y:S05]  /*0080*/  @P0 EXIT ;  /* 0x000000000000094d */ /* 0x000fea0003800000 */
[----:B------:R-:W0:Y:S01]  /*0090*/  LDC.64 R2, c[0x0][0x388] ;  /* 0x0000e200ff027b82 */ /* 0x000e220000000a00 */
[C---:B------:R-:W-:Y:S01]  /*00a0*/  ISETP.GE.U32.AND P1, PT, R4.reuse, 0x7, PT ;  /* 0x000000070400780c */ /* 0x040fe20003f26070 */
[C---:B------:R-:W-:Y:S01]  /*00b0*/  VIADD R8, R4.reuse, 0x1 ;  /* 0x0000000104087836 */ /* 0x040fe20000000000 */
[----:B------:R-:W1:Y:S01]  /*00c0*/  LDCU.64 UR6, c[0x0][0x358] ;  /* 0x00006b00ff0677ac */ /* 0x000e620008000a00 */
[----:B------:R-:W-:Y:S02]  /*00d0*/  VIADD R5, R4, 0x3e9 ;  /* 0x000003e904057836 */ /* 0x000fe40000000000 */
[----:B------:R-:W-:Y:S01]  /*00e0*/  HFMA2 R9, -RZ, RZ, 0, 0 ;  /* 0x00000000ff097431 */ /* 0x000fe200000001ff */
[----:B------:R-:W-:Y:S01]  /*00f0*/  LOP3.LUT R10, R8, 0x7, RZ, 0xc0, !PT ;  /* 0x00000007080a7812 */ /* 0x000fe200078ec0ff */
[----:B------:R-:W-:-:S03]  /*0100*/  IMAD R0, R6, R5, RZ ;  /* 0x0000000506007224 */ /* 0x000fc600078e02ff */
[----:B------:R-:W-:Y:S01]  /*0110*/  ISETP.NE.AND P0, PT, R10, RZ, PT ;  /* 0x000000ff0a00720c */ /* 0x000fe20003f05270 */
[----:B0-----:R-:W-:Y:S02]  /*0120*/  IMAD.WIDE R2, R6, 0x4, R2 ;  /* 0x0000000406027825 */ /* 0x001fe400078e0202 */
[----:B-1----:R-:W-:Y:S10]  /*0130*/  @!P1 BRA `(.L_x_10) ;  /* 0x0000000000589947 */ /* 0x002ff40003800000 */
[----:B------:R-:W0:Y:S01]  /*0140*/  LDCU.64 UR4, c[0x0][0x380] ;  /* 0x00007000ff0477ac */ /* 0x000e220008000a00 */
[----:B------:R-:W-:Y:S01]  /*0150*/  LOP3.LUT R9, R8, 0xfffffff8, RZ, 0xc0, !PT ;  /* 0xfffffff808097812 */ /* 0x000fe200078ec0ff */
[----:B------:R-:W-:-:S04]  /*0160*/  IMAD.MOV.U32 R11, RZ, RZ, R0 ;  /* 0x000000ffff0b7224 */ /* 0x000fc800078e0000 */
[----:B------:R-:W-:Y:S01]  /*0170*/  IMAD.MOV R5, RZ, RZ, -R9 ;  /* 0x000000ffff057224 */ /* 0x000fe200078e0a09 */
[----:B0-----:R-:W-:-:S04]  /*0180*/  UIADD3 UR4, UP0, UPT, UR4, 0x10, URZ ;  /* 0x0000001004047890 */ /* 0x001fc8000ff1e0ff */
[----:B------:R-:W-:-:S12]  /*0190*/  UIADD3.X UR5, UPT, UPT, URZ, UR5, URZ, UP0, !UPT ;  /* 0x00000005ff057290 */ /* 0x000fd800087fe4ff */
.L_x_11:
[----:B------:R-:W-:Y:S01]  /*01a0*/  IADD3 R5, PT, PT, R5, 0x8, RZ ;  /* 0x0000000805057810 */ /* 0x000fe20007ffe0ff */
[----:B0-----:R-:W-:Y:S01]  /*01b0*/  IMAD.U32 R7, RZ, RZ, UR5 ;  /* 0x00000005ff077e24 */ /* 0x001fe2000f8e00ff */
[----:B------:R-:W-:Y:S02]  /*01c0*/  MOV R6, UR4 ;  /* 0x0000000400067c02 */ /* 0x000fe40008000f00 */
[----:B------:R-:W-:-:S03]  /*01d0*/  ISETP.NE.AND P1, PT, R5, RZ, PT ;  /* 0x000000ff0500720c */ /* 0x000fc60003f25270 */
[----:B------:R-:W-:-:S04]  /*01e0*/  IMAD.WIDE R6, R11, 0x4, R6 ;  /* 0x000000040b067825 */ /* 0x000fc800078e0206 */
[----:B------:R-:W-:Y:S01]  /*01f0*/  VIADD R11, R11, 0x8 ;  /* 0x000000080b0b7836 */ /* 0x000fe20000000000 */
[----:B------:R0:W-:Y:S04]  /*0200*/  STG.E desc[UR6][R6.64+-0x10], RZ ;  /* 0xfffff0ff06007986 */ /* 0x0001e8000c101906 */
[----:B------:R0:W-:Y:S04]  /*0210*/  STG.E desc[UR6][R6.64+-0xc], RZ ;  /* 0xfffff4ff06007986 */ /* 0x0001e8000c101906 */
[----:B------:R0:W-:Y:S04]  /*0220*/  STG.E desc[UR6][R6.64+-0x8], RZ ;  /* 0xfffff8ff06007986 */ /* 0x0001e8000c101906 */
[----:B------:R0:W-:Y:S04]  /*0230*/  STG.E desc[UR6][R6.64+-0x4], RZ ;  /* 0xfffffcff06007986 */ /* 0x0001e8000c101906 */
[----:B------:R0:W-:Y:S04]  /*0240*/  STG.E desc[UR6][R6.64], RZ ;  /* 0x000000ff06007986 */ /* 0x0001e8000c101906 */
[----:B------:R0:W-:Y:S04]  /*0250*/  STG.E desc[UR6][R6.64+0x4], RZ ;  /* 0x000004ff06007986 */ /* 0x0001e8000c101906 */
[----:B------:R0:W-:Y:S04]  /*0260*/  STG.E desc[UR6][R6.64+0x8], RZ ;  /* 0x000008ff06007986 */ /* 0x0001e8000c101906 */
[----:B------:R0:W-:Y:S04]  /*0270*/  STG.E desc[UR6][R6.64+0xc], RZ ;  /* 0x00000cff06007986 */ /* 0x0001e8000c101906 */
[----:B------:R0:W-:Y:S01]  /*0280*/  STG.E desc[UR6][R2.64], RZ ;  /* 0x000000ff02007986 */ /* 0x0001e2000c101906 */
[----:B------:R-:W-:Y:S05]  /*0290*/  @P1 BRA `(.L_x_11) ;  /* 0xfffffffc00c01947 */ /* 0x000fea000383ffff */
.L_x_10:
[----:B------:R-:W-:Y:S05]  /*02a0*/  @!P0 EXIT ;  /* 0x000000000000894d */ /* 0x000fea0003800000 */
[----:B------:R-:W-:Y:S02]  /*02b0*/  ISETP.GE.U32.AND P0, PT, R10, 0x4, PT ;  /* 0x000000040a00780c */ /* 0x000fe40003f06070 */
[----:B------:R-:W-:-:S11]  /*02c0*/  LOP3.LUT P1, R8, R8, 0x3, RZ, 0xc0, !PT ;  /* 0x0000000308087812 */ /* 0x000fd6000782c0ff */
[----:B------:R-:W-:Y:S05]  /*02d0*/  @!P0 BRA `(.L_x_12) ;  /* 0x0000000000248947 */ /* 0x000fea0003800000 */
[----:B0-----:R-:W0:Y:S01]  /*02e0*/  LDC.64 R6, c[0x0][0x380] ;  /* 0x0000e000ff067b82 */ /* 0x001e220000000a00 */
[----:B------:R-:W-:Y:S01]  /*02f0*/  IADD3 R5, PT, PT, R0, R9, RZ ;  /* 0x0000000900057210 */ /* 0x000fe20007ffe0ff */
[----:B------:R-:W-:-:S04]  /*0300*/  VIADD R9, R9, 0x4 ;  /* 0x0000000409097836 */ /* 0x000fc80000000000 */
[----:B0-----:R-:W-:-:S05]  /*0310*/  IMAD.WIDE R6, R5, 0x4, R6 ;  /* 0x0000000405067825 */ /* 0x001fca00078e0206 */
[----:B------:R1:W-:Y:S04]  /*0320*/  STG.E desc[UR6][R6.64], RZ ;  /* 0x000000ff06007986 */ /* 0x0003e8000c101906 */
[----:B------:R1:W-:Y:S04]  /*0330*/  STG.E desc[UR6][R6.64+0x4], RZ ;  /* 0x000004ff06007986 */ /* 0x0003e8000c101906 */
[----:B------:R1:W-:Y:S04]  /*0340*/  STG.E desc[UR6][R6.64+0x8], RZ ;  /* 0x000008ff06007986 */ /* 0x0003e8000c101906 */
[----:B------:R1:W-:Y:S04]  /*0350*/  STG.E desc[UR6][R6.64+0xc], RZ ;  /* 0x00000cff06007986 */ /* 0x0003e8000c101906 */
[----:B------:R1:W-:Y:S02]  /*0360*/  STG.E desc[UR6][R2.64], RZ ;  /* 0x000000ff02007986 */ /* 0x0003e4000c101906 */
.L_x_12:
[----:B------:R-:W-:Y:S05]  /*0370*/  @!P1 EXIT ;  /* 0x000000000000994d */ /* 0x000fea0003800000 */
[----:B------:R-:W-:Y:S02]  /*0380*/  ISETP.NE.AND P0, PT, R8, 0x1, PT ;  /* 0x000000010800780c */ /* 0x000fe40003f05270 */
[----:B------:R-:W-:-:S04]  /*0390*/  LOP3.LUT R4, R4, 0x1, RZ, 0xc0, !PT ;  /* 0x0000000104047812 */ /* 0x000fc800078ec0ff */
[----:B------:R-:W-:-:S07]  /*03a0*/  ISETP.NE.U32.AND P1, PT, R4, 0x1, PT ;  /* 0x000000010400780c */ /* 0x000fce0003f25070 */
[----:B------:R-:W-:Y:S06]  /*03b0*/  @!P0 BRA `(.L_x_13) ;  /* 0x00000000001c8947 */ /* 0x000fec0003800000 */
[----:B------:R-:W2:Y:S01]  /*03c0*/  LDC.64 R4, c[0x0][0x380] ;  /* 0x0000e000ff047b82 */ /* 0x000ea20000000a00 */
[----:B01----:R-:W-:Y:S01]  /*03d0*/  IADD3 R7, PT, PT, R0, R9, RZ ;  /* 0x0000000900077210 */ /* 0x003fe20007ffe0ff */
[----:B------:R-:W-:-:S04]  /*03e0*/  VIADD R9, R9, 0x2 ;  /* 0x0000000209097836 */ /* 0x000fc80000000000 */
[----:B--2---:R-:W-:-:S05]  /*03f0*/  IMAD.WIDE R4, R7, 0x4, R4 ;  /* 0x0000000407047825 */ /* 0x004fca00078e0204 */
[----:B------:R2:W-:Y:S04]  /*0400*/  STG.E desc[UR6][R4.64], RZ ;  /* 0x000000ff04007986 */ /* 0x0005e8000c101906 */
[----:B------:R2:W-:Y:S04]  /*0410*/  STG.E desc[UR6][R4.64+0x4], RZ ;  /* 0x000004ff04007986 */ /* 0x0005e8000c101906 */
[----:B------:R2:W-:Y:S02]  /*0420*/  STG.E desc[UR6][R2.64], RZ ;  /* 0x000000ff02007986 */ /* 0x0005e4000c101906 */
.L_x_13:
[----:B------:R-:W-:Y:S05]  /*0430*/  @!P1 EXIT ;  /* 0x000000000000994d */ /* 0x000fea0003800000 */
[----:B--2---:R-:W2:Y:S01]  /*0440*/  LDC.64 R4, c[0x0][0x380] ;  /* 0x0000e000ff047b82 */ /* 0x004ea20000000a00 */
[----:B------:R-:W-:-:S05]  /*0450*/  IADD3 R9, PT, PT, R0, R9, RZ ;  /* 0x0000000900097210 */ /* 0x000fca0007ffe0ff */
[----:B--2---:R-:W-:-:S05]  /*0460*/  IMAD.WIDE R4, R9, 0x4, R4 ;  /* 0x0000000409047825 */ /* 0x004fca00078e0204 */
[----:B------:R-:W-:Y:S04]  /*0470*/  STG.E desc[UR6][R4.64], RZ ;  /* 0x000000ff04007986 */ /* 0x000fe8000c101906 */
[----:B------:R-:W-:Y:S01]  /*0480*/  STG.E desc[UR6][R2.64], RZ ;  /* 0x000000ff02007986 */ /* 0x000fe2000c101906 */
[----:B------:R-:W-:Y:S05]  /*0490*/  EXIT ;  /* 0x000000000000794d */ /* 0x000fea0003800000 */
.L_x_14:
        /* <DEDUP_REMOVED lines=14> */
.L_x_35:


//--------------------- .text._Z19synapticDerivativesPfiii --------------------------
	.section	.text._Z19synapticDerivativesPfiii,"ax",@progbits
	.align	128
        .global         _Z19synapticDerivativesPfiii
        .type           _Z19synapticDerivativesPfiii,@function
        .size           _Z19synapticDerivativesPfiii,(.L_x_36 - _Z19synapticDerivativesPfiii)
        .other          _Z19synapticDerivativesPfiii,@"STO_CUDA_ENTRY STV_DEFAULT"
_Z19synapticDerivativesPfiii:
.text._Z19synapticDerivativesPfiii:
[----:B------:R-:W-:Y:S01]  /*0000*/  LDC R1, c[0x0][0x37c] ;  /* 0x0000df00ff017b82 */ /* 0x000fe20000000800 */
[----:B------:R-:W0:Y:S07]  /*0010*/  S2R R0, SR_TID.X ;  /* 0x0000000000007919 */ /* 0x000e2e0000002100 */
[----:B------:R-:W0:Y:S08]  /*0020*/  S2UR UR4, SR_CTAID.X ;  /* 0x00000000000479c3 */ /* 0x000e300000002500 */
[----:B------:R-:W0:Y:S08]  /*0030*/  LDC R5, c[0x0][0x360] ;  /* 0x0000d800ff057b82 */ /* 0x000e300000000800 */
[----:B------:R-:W1:Y:S01]  /*0040*/  LDC.64 R2, c[0x0][0x388] ;  /* 0x0000e200ff027b82 */ /* 0x000e620000000a00 */
[----:B0-----:R-:W-:Y:S01]  /*0050*/  IMAD R0, R5, UR4, R0 ;  /* 0x0000000405007c24 */ /* 0x001fe2000f8e0200 */
[----:B-1----:R-:W-:-:S04]  /*0060*/  ISETP.GE.AND P0, PT, R2, 0x1, PT ;  /* 0x000000010200780c */ /* 0x002fc80003f06270 */
[----:B------:R-:W-:-:S13]  /*0070*/  ISETP.GE.OR P0, PT, R0, R3, !P0 ;  /* 0x000000030000720c */ /* 0x000fda0004706670 */
[----:B------:R-:W-:Y:S05]  /*0080*/  @P0 EXIT ;  /* 0x000000000000094d */ /* 0x000fea0003800000 */
[C---:B------:R-:W-:Y:S01]  /*0090*/  ISETP.GE.U32.AND P1, PT, R2.reuse, 0x8, PT ;  /* 0x000000080200780c */ /* 0x040fe20003f26070 */
[----:B------:R-:W0:Y:S01]  /*00a0*/  LDCU.64 UR6, c[0x0][0x358] ;  /* 0x00006b00ff0677ac */ /* 0x000e220008000a00 */
[----:B------:R-:W-:Y:S01]  /*00b0*/  LOP3.LUT R6, R2, 0x7, RZ, 0xc0, !PT ;  /* 0x0000000702067812 */ /* 0x000fe200078ec0ff */
[----:B------:R-:W-:Y:S02]  /*00c0*/  IMAD R0, R0, R2, RZ ;  /* 0x0000000200007224 */ /* 0x000fe400078e02ff */
[----:B------:R-:W-:Y:S01]  /*00d0*/  IMAD.MOV.U32 R7, RZ, RZ, RZ ;  /* 0x000000ffff077224 */ /* 0x000fe200078e00ff */
[----:B------:R-:W-:-:S07]  /*00e0*/  ISETP.NE.AND P0, PT, R6, RZ, PT ;  /* 0x000000ff0600720c */ /* 0x000fce0003f05270 */
[----:B------:R-:W-:Y:S06]  /*00f0*/  @!P1 BRA `(.L_x_15) ;  /* 0x0000000000549947 */ /* 0x000fec0003800000 */
[----:B------:R-:W1:Y:S01]  /*0100*/  LDCU.64 UR4, c[0x0][0x380] ;  /* 0x00007000ff0477ac */ /* 0x000e620008000a00 */
[----:B------:R-:W-:Y:S01]  /*0110*/  LOP3.LUT R7, R2, 0x7ffffff8, RZ, 0xc0, !PT ;  /* 0x7ffffff802077812 */ /* 0x000fe200078ec0ff */
[----:B------:R-:W-:-:S04]  /*0120*/  IMAD.MOV.U32 R9, RZ, RZ, R0 ;  /* 0x000000ffff097224 */ /* 0x000fc800078e0000 */
[----:B------:R-:W-:Y:S01]  /*0130*/  IMAD.MOV R3, RZ, RZ, -R7 ;  /* 0x000000ffff037224 */ /* 0x000fe200078e0a07 */
[----:B-1----:R-:W-:-:S04]  /*0140*/  UIADD3 UR4, UP0, UPT, UR4, 0x10, URZ ;  /* 0x0000001004047890 */ /* 0x002fc8000ff1e0ff */
[----:B------:R-:W-:-:S12]  /*0150*/  UIADD3.X UR5, UPT, UPT, URZ, UR5, URZ, UP0, !UPT ;  /* 0x00000005ff057290 */ /* 0x000fd800087fe4ff */
.L_x_16:
[----:B------:R-:W-:Y:S01]  /*0160*/  VIADD R3, R3, 0x8 ;  /* 0x0000000803037836 */ /* 0x000fe20000000000 */
[----:B-1----:R-:W-:Y:S01]  /*0170*/  MOV R4, UR4 ;  /* 0x0000000400047c02 */ /* 0x002fe20008000f00 */
[----:B------:R-:W-:-:S03]  /*0180*/  IMAD.U32 R5, RZ, RZ, UR5 ;  /* 0x00000005ff057e24 */ /* 0x000fc6000f8e00ff */
[----:B------:R-:W-:Y:S01]  /*0190*/  ISETP.NE.AND P1, PT, R3, RZ, PT ;  /* 0x000000ff0300720c */ /* 0x000fe20003f25270 */
[C---:B------:R-:W-:Y:S01]  /*01a0*/  IMAD.WIDE R4, R9.reuse, 0x4, R4 ;  /* 0x0000000409047825 */ /* 0x040fe200078e0204 */
[----:B------:R-:W-:-:S04]  /*01b0*/  IADD3 R9, PT, PT, R9, 0x8, RZ ;  /* 0x0000000809097810 */ /* 0x000fc80007ffe0ff */
[----:B0-----:R1:W-:Y:S04]  /*01c0*/  STG.E desc[UR6][R4.64+-0x10], RZ ;  /* 0xfffff0ff04007986 */ /* 0x0013e8000c101906 */
        /* <DEDUP_REMOVED lines=8> */
.L_x_15:
[----:B0-----:R-:W-:Y:S05]  /*0250*/  @!P0 EXIT ;  /* 0x000000000000894d */ /* 0x001fea0003800000 */
[----:B------:R-:W-:Y:S02]  /*0260*/  ISETP.GE.U32.AND P0, PT, R6, 0x4, PT ;  /* 0x000000040600780c */ /* 0x000fe40003f06070 */
[----:B------:R-:W-:-:S04]  /*0270*/  LOP3.LUT R8, R2, 0x3, RZ, 0xc0, !PT ;  /* 0x0000000302087812 */ /* 0x000fc800078ec0ff */
[----:B------:R-:W-:-:S07]  /*0280*/  ISETP.NE.AND P1, PT, R8, RZ, PT ;  /* 0x000000ff0800720c */ /* 0x000fce0003f25270 */
[----:B------:R-:W-:Y:S06]  /*0290*/  @!P0 BRA `(.L_x_17) ;  /* 0x0000000000208947 */ /* 0x000fec0003800000 */
[----:B-1----:R-:W0:Y:S01]  /*02a0*/  LDC.64 R4, c[0x0][0x380] ;  /* 0x0000e000ff047b82 */ /* 0x002e220000000a00 */
[----:B------:R-:W-:Y:S02]  /*02b0*/  IMAD.IADD R3, R0, 0x1, R7 ;  /* 0x0000000100037824 */ /* 0x000fe400078e0207 */
[----:B------:R-:W-:Y:S02]  /*02c0*/  VIADD R7, R7, 0x4 ;  /* 0x0000000407077836 */ /* 0x000fe40000000000 */
[----:B0-----:R-:W-:-:S05]  /*02d0*/  IMAD.WIDE R4, R3, 0x4, R4 ;  /* 0x0000000403047825 */ /* 0x001fca00078e0204 */
[----:B------:R0:W-:Y:S04]  /*02e0*/  STG.E desc[UR6][R4.64], RZ ;  /* 0x000000ff04007986 */ /* 0x0001e8000c101906 */
[----:B------:R0:W-:Y:S04]  /*02f0*/  STG.E desc[UR6][R4.64+0x4], RZ ;  /* 0x000004ff04007986 */ /* 0x0001e8000c101906 */
[----:B------:R0:W-:Y:S04]  /*0300*/  STG.E desc[UR6][R4.64+0x8], RZ ;  /* 0x000008ff04007986 */ /* 0x0001e8000c101906 */
[----:B------:R0:W-:Y:S02]  /*0310*/  STG.E desc[UR6][R4.64+0xc], RZ ;  /* 0x00000cff04007986 */ /* 0x0001e4000c101906 */
.L_x_17:
[----:B------:R-:W-:Y:S05]  /*0320*/  @!P1 EXIT ;  /* 0x000000000000994d */ /* 0x000fea0003800000 */
[----:B------:R-:W-:Y:S02]  /*0330*/  ISETP.NE.AND P0, PT, R8, 0x1, PT ;  /* 0x000000010800780c */ /* 0x000fe40003f05270 */
[----:B------:R-:W-:-:S04]  /*0340*/  LOP3.LUT R2, R2, 0x1, RZ, 0xc0, !PT ;  /* 0x0000000102027812 */ /* 0x000fc800078ec0ff */
[----:B------:R-:W-:-:S07]  /*0350*/  ISETP.NE.U32.AND P1, PT, R2, 0x1, PT ;  /* 0x000000010200780c */ /* 0x000fce0003f25070 */
[----:B01----:R-:W0:Y:S01]  /*0360*/  @P0 LDC.64 R4, c[0x0][0x380] ;  /* 0x0000e000ff040b82 */ /* 0x003e220000000a00 */
[----:B------:R-:W-:-:S05]  /*0370*/  @P0 IADD3 R3, PT, PT, R0, R7, RZ ;  /* 0x0000000700030210 */ /* 0x000fca0007ffe0ff */
[----:B0-----:R-:W-:-:S05]  /*0380*/  @P0 IMAD.WIDE R4, R3, 0x4, R4 ;  /* 0x0000000403040825 */ /* 0x001fca00078e0204 */
[----:B------:R0:W-:Y:S04]  /*0390*/  @P0 STG.E desc[UR6][R4.64], RZ ;  /* 0x000000ff04000986 */ /* 0x0001e8000c101906 */
[----:B------:R0:W-:Y:S01]  /*03a0*/  @P0 STG.E desc[UR6][R4.64+0x4], RZ ;  /* 0x000004ff04000986 */ /* 0x0001e2000c101906 */
[----:B------:R-:W-:Y:S05]  /*03b0*/  @P1 EXIT ;  /* 0x000000000000194d */ /* 0x000fea0003800000 */
[----:B------:R-:W1:Y:S01]  /*03c0*/  LDC.64 R2, c[0x0][0x380] ;  /* 0x0000e000ff027b82 */ /* 0x000e620000000a00 */
[----:B------:R-:W-:-:S05]  /*03d0*/  @P0 VIADD R7, R7, 0x2 ;  /* 0x0000000207070836 */ /* 0x000fca0000000000 */
[----:B------:R-:W-:-:S05]  /*03e0*/  IADD3 R7, PT, PT, R0, R7, RZ ;  /* 0x0000000700077210 */ /* 0x000fca0007ffe0ff */
[----:B-1----:R-:W-:-:S05]  /*03f0*/  IMAD.WIDE R2, R7, 0x4, R2 ;  /* 0x0000000407027825 */ /* 0x002fca00078e0202 */
[----:B------:R-:W-:Y:S01]  /*0400*/  STG.E desc[UR6][R2.64], RZ ;  /* 0x000000ff02007986 */ /* 0x000fe2000c101906 */
[----:B------:R-:W-:Y:S05]  /*0410*/  EXIT ;  /* 0x000000000000794d */ /* 0x000fea0003800000 */
.L_x_18:
        /* <DEDUP_REMOVED lines=14> */
.L_x_36:


//--------------------- .text._Z25inhibitorySynapticWeightsPfiii --------------------------
	.section	.text._Z25inhibitorySynapticWeightsPfiii,"ax",@progbits
	.align	128
        .global         _Z25inhibitorySynapticWeightsPfiii
        .type           _Z25inhibitorySynapticWeightsPfiii,@function
        .size           _Z25inhibitorySynapticWeightsPfiii,(.L_x_37 - _Z25inhibitorySynapticWeightsPfiii)
        .other          _Z25inhibitorySynapticWeightsPfiii,@"STO_CUDA_ENTRY STV_DEFAULT"
_Z25inhibitorySynapticWeightsPfiii:
.text._Z25inhibitorySynapticWeightsPfiii:
[----:B------:R-:W-:Y:S01]  /*0000*/  LDC R1, c[0x0][0x37c] ;  /* 0x0000df00ff017b82 */ /* 0x000fe20000000800 */
[----:B------:R-:W0:Y:S07]  /*0010*/  S2R R0, SR_TID.X ;  /* 0x0000000000007919 */ /* 0x000e2e0000002100 */
[----:B------:R-:W0:Y:S01]  /*0020*/  S2UR UR5, SR_CTAID.X ;  /* 0x00000000000579c3 */ /* 0x000e220000002500 */
[----:B------:R-:W1:Y:S01]  /*0030*/  LDCU UR4, c[0x0][0x38c] ;  /* 0x00007180ff0477ac */ /* 0x000e620008000800 */
[----:B------:R-:W1:Y:S06]  /*0040*/  LDCU UR6, c[0x0][0x390] ;  /* 0x00007200ff0677ac */ /* 0x000e6c0008000800 */
[----:B------:R-:W0:Y:S01]  /*0050*/  LDC R3, c[0x0][0x360] ;  /* 0x0000d800ff037b82 */ /* 0x000e220000000800 */
[----:B-1----:R-:W-:Y:S01]  /*0060*/  UIADD3 UR4, UPT, UPT, UR4, -UR6, URZ ;  /* 0x8000000604047290 */ /* 0x002fe2000fffe0ff */
[----:B0-----:R-:W-:-:S05]  /*0070*/  IMAD R0, R3, UR5, R0 ;  /* 0x0000000503007c24 */ /* 0x001fca000f8e0200 */
[----:B------:R-:W-:-:S13]  /*0080*/  ISETP.GE.AND P0, PT, R0, UR4, PT ;  /* 0x0000000400007c0c */ /* 0x000fda000bf06270 */
[----:B------:R-:W-:Y:S05]  /*0090*/  @P0 EXIT ;  /* 0x000000000000094d */ /* 0x000fea0003800000 */
[----:B------:R-:W0:Y:S01]  /*00a0*/  LDC R11, c[0x0][0x388] ;  /* 0x0000e200ff0b7b82 */ /* 0x000e220000000800 */
[----:B------:R-:W-:Y:S01]  /*00b0*/  VIADD R0, R0, UR6 ;  /* 0x0000000600007c36 */ /* 0x000fe20008000000 */
[----:B0-----:R-:W-:-:S13]  /*00c0*/  ISETP.GE.AND P0, PT, R11, 0x1, PT ;  /* 0x000000010b00780c */ /* 0x001fda0003f06270 */
[----:B------:R-:W-:Y:S05]  /*00d0*/  @!P0 EXIT ;  /* 0x000000000000894d */ /* 0x000fea0003800000 */
        /* <DEDUP_REMOVED lines=9> */
[----:B------:R-:W-:Y:S01]  /*0170*/  IMAD.MOV.U32 R13, RZ, RZ, -0x3f600000 ;  /* 0xc0a00000ff0d7424 */ /* 0x000fe200078e00ff */
[----:B------:R-:W-:-:S03]  /*0180*/  MOV R9, R0 ;  /* 0x0000000000097202 */ /* 0x000fc60000000f00 */
[----:B------:R-:W-:Y:S01]  /*0190*/  IMAD.MOV R6, RZ, RZ, -R7 ;  /* 0x000000ffff067224 */ /* 0x000fe200078e0a07 */
[----:B-1----:R-:W-:-:S04]  /*01a0*/  UIADD3 UR4, UP0, UPT, UR4, 0x10, URZ ;  /* 0x0000001004047890 */ /* 0x002fc8000ff1e0ff */
[----:B------:R-:W-:Y:S02]  /*01b0*/  UIADD3.X UR5, UPT, UPT, URZ, UR5, URZ, UP0, !UPT ;  /* 0x00000005ff057290 */ /* 0x000fe400087fe4ff */
[----:B------:R-:W-:-:S04]  /*01c0*/  MOV R4, UR4 ;  /* 0x0000000400047c02 */ /* 0x000fc80008000f00 */
[----:B------:R-:W-:-:S07]  /*01d0*/  IMAD.U32 R5, RZ, RZ, UR5 ;  /* 0x00000005ff057e24 */ /* 0x000fce000f8e00ff */
.L_x_20:
[----:B------:R-:W-:Y:S02]  /*01e0*/  VIADD R6, R6, 0x8 ;  /* 0x0000000806067836 */ /* 0x000fe40000000000 */
[C---:B-1----:R-:W-:Y:S01]  /*01f0*/  IMAD.WIDE R2, R9.reuse, 0x4, R4 ;  /* 0x0000000409027825 */ /* 0x042fe200078e0204 */
[----:B------:R-:W-:Y:S02]  /*0200*/  IADD3 R9, PT, PT, R9, 0x8, RZ ;  /* 0x0000000809097810 */ /* 0x000fe40007ffe0ff */
[----:B------:R-:W-:Y:S02]  /*0210*/  ISETP.NE.AND P1, PT, R6, RZ, PT ;  /* 0x000000ff0600720c */ /* 0x000fe40003f25270 */
[----:B0-----:R1:W-:Y:S04]  /*0220*/  STG.E desc[UR6][R2.64+-0x10], R13 ;  /* 0xfffff00d02007986 */ /* 0x0013e8000c101906 */
[----:B------:R1:W-:Y:S04]  /*0230*/  STG.E desc[UR6][R2.64+-0xc], R13 ;  /* 0xfffff40d02007986 */ /* 0x0003e8000c101906 */
[----:B------:R1:W-:Y:S04]  /*0240*/  STG.E desc[UR6][R2.64+-0x8], R13 ;  /* 0xfffff80d02007986 */ /* 0x0003e8000c101906 */
[----:B------:R1:W-:Y:S04]  /*0250*/  STG.E desc[UR6][R2.64+-0x4], R13 ;  /* 0xfffffc0d02007986 */ /* 0x0003e8000c101906 */
[----:B------:R1:W-:Y:S04]  /*0260*/  STG.E desc[UR6][R2.64], R13 ;  /* 0x0000000d02007986 */ /* 0x0003e8000c101906 */
[----:B------:R1:W-:Y:S04]  /*0270*/  STG.E desc[UR6][R2.64+0x4], R13 ;  /* 0x0000040d02007986 */ /* 0x0003e8000c101906 */
[----:B------:R1:W-:Y:S04]  /*0280*/  STG.E desc[UR6][R2.64+0x8], R13 ;  /* 0x0000080d02007986 */ /* 0x0003e8000c101906 */
[----:B------:R1:W-:Y:S01]  /*0290*/  STG.E desc[UR6][R2.64+0xc], R13 ;  /* 0x00000c0d02007986 */ /* 0x0003e2000c101906 */
[----:B------:R-:W-:Y:S05]  /*02a0*/  @P1 BRA `(.L_x_20) ;  /* 0xfffffffc00cc1947 */ /* 0x000fea000383ffff */
.L_x_19:
[----:B0-----:R-:W-:Y:S05]  /*02b0*/  @!P0 EXIT ;  /* 0x000000000000894d */ /* 0x001fea0003800000 */
[----:B------:R-:W-:Y:S02]  /*02c0*/  ISETP.GE.U32.AND P0, PT, R8, 0x4, PT ;  /* 0x000000040800780c */ /* 0x000fe40003f06070 */
[----:B------:R-:W-:-:S04]  /*02d0*/  LOP3.LUT R4, R11, 0x3, RZ, 0xc0, !PT ;  /* 0x000000030b047812 */ /* 0x000fc800078ec0ff */
[----:B------:R-:W-:-:S07]  /*02e0*/  ISETP.NE.AND P1, PT, R4, RZ, PT ;  /* 0x000000ff0400720c */ /* 0x000fce0003f25270 */
[----:B------:R-:W-:Y:S06]  /*02f0*/  @!P0 BRA `(.L_x_21) ;  /* 0x0000000000248947 */ /* 0x000fec0003800000 */
[----:B-1----:R-:W0:Y:S01]  /*0300*/  LDC.64 R2, c[0x0][0x380] ;  /* 0x0000e000ff027b82 */ /* 0x002e220000000a00 */
[----:B------:R-:W-:Y:S01]  /*0310*/  IMAD.IADD R5, R0, 0x1, R7 ;  /* 0x0000000100057824 */ /* 0x000fe200078e0207 */
[----:B------:R-:W-:Y:S01]  /*0320*/  IADD3 R7, PT, PT, R7, 0x4, RZ ;  /* 0x0000000407077810 */ /* 0x000fe20007ffe0ff */
[----:B------:R-:W-:Y:S02]  /*0330*/  IMAD.MOV.U32 R9, RZ, RZ, -0x3f600000 ;  /* 0xc0a00000ff097424 */ /* 0x000fe400078e00ff */
[----:B0-----:R-:W-:-:S05]  /*0340*/  IMAD.WIDE R2, R5, 0x4, R2 ;  /* 0x0000000405027825 */ /* 0x001fca00078e0202 */
[----:B------:R0:W-:Y:S04]  /*0350*/  STG.E desc[UR6][R2.64], R9 ;  /* 0x0000000902007986 */ /* 0x0001e8000c101906 */
[----:B------:R0:W-:Y:S04]  /*0360*/  STG.E desc[UR6][R2.64+0x4], R9 ;  /* 0x0000040902007986 */ /* 0x0001e8000c101906 */
[----:B------:R0:W-:Y:S04]  /*0370*/  STG.E desc[UR6][R2.64+0x8], R9 ;  /* 0x0000080902007986 */ /* 0x0001e8000c101906 */
[----:B------:R0:W-:Y:S02]  /*0380*/  STG.E desc[UR6][R2.64+0xc], R9 ;  /* 0x00000c0902007986 */ /* 0x0001e4000c101906 */
.L_x_21:
[----:B------:R-:W-:Y:S05]  /*0390*/  @!P1 EXIT ;  /* 0x000000000000994d */ /* 0x000fea0003800000 */
[----:B------:R-:W-:Y:S02]  /*03a0*/  ISETP.NE.AND P0, PT, R4, 0x1, PT ;  /* 0x000000010400780c */ /* 0x000fe40003f05270 */
[----:B01----:R-:W-:-:S04]  /*03b0*/  LOP3.LUT R2, R11, 0x1, RZ, 0xc0, !PT ;  /* 0x000000010b027812 */ /* 0x003fc800078ec0ff */
[----:B------:R-:W-:-:S07]  /*03c0*/  ISETP.NE.U32.AND P1, PT, R2, 0x1, PT ;  /* 0x000000010200780c */ /* 0x000fce0003f25070 */
[----:B------:R-:W-:Y:S06]  /*03d0*/  @!P0 BRA `(.L_x_22) ;  /* 0x00000000001c8947 */ /* 0x000fec0003800000 */
[----:B------:R-:W0:Y:S01]  /*03e0*/  LDC.64 R2, c[0x0][0x380] ;  /* 0x0000e000ff027b82 */ /* 0x000e220000000a00 */
[----:B------:R-:W-:Y:S01]  /*03f0*/  IMAD.IADD R5, R0, 0x1, R7 ;  /* 0x0000000100057824 */ /* 0x000fe200078e0207 */
[----:B------:R-:W-:Y:S01]  /*0400*/  IADD3 R7, PT, PT, R7, 0x2, RZ ;  /* 0x0000000207077810 */ /* 0x000fe20007ffe0ff */
[----:B------:R-:W-:Y:S02]  /*0410*/  IMAD.MOV.U32 R9, RZ, RZ, -0x3f600000 ;  /* 0xc0a00000ff097424 */ /* 0x000fe400078e00ff */
[----:B0-----:R-:W-:-:S05]  /*0420*/  IMAD.WIDE R2, R5, 0x4, R2 ;  /* 0x0000000405027825 */ /* 0x001fca00078e0202 */
[----:B------:R0:W-:Y:S04]  /*0430*/  STG.E desc[UR6][R2.64], R9 ;  /* 0x0000000902007986 */ /* 0x0001e8000c101906 */
[----:B------:R0:W-:Y:S02]  /*0440*/  STG.E desc[UR6][R2.64+0x4], R9 ;  /* 0x0000040902007986 */ /* 0x0001e4000c101906 */
.L_x_22:
[----:B------:R-:W-:Y:S05]  /*0450*/  @P1 EXIT ;  /* 0x000000000000194d */ /* 0x000fea0003800000 */
[----:B0-----:R-:W0:Y:S01]  /*0460*/  LDC.64 R2, c[0x0][0x380] ;  /* 0x0000e000ff027b82 */ /* 0x001e220000000a00 */
[----:B------:R-:W-:Y:S02]  /*0470*/  IMAD.IADD R7, R0, 0x1, R7 ;  /* 0x0000000100077824 */ /* 0x000fe400078e0207 */
[----:B------:R-:W-:Y:S02]  /*0480*/  HFMA2 R5, -RZ, RZ, -2.3125, 0 ;  /* 0xc0a00000ff057431 */ /* 0x000fe400000001ff */
[----:B0-----:R-:W-:-:S05]  /*0490*/  IMAD.WIDE R2, R7, 0x4, R2 ;  /* 0x0000000407027825 */ /* 0x001fca00078e0202 */
[----:B------:R-:W-:Y:S01]  /*04a0*/  STG.E desc[UR6][R2.64], R5 ;  /* 0x0000000502007986 */ /* 0x000fe2000c101906 */
[----:B------:R-:W-:Y:S05]  /*04b0*/  EXIT ;  /* 0x000000000000794d */ /* 0x000fea0003800000 */
.L_x_23:
        /* <DEDUP_REMOVED lines=12> */
.L_x_37:


//--------------------- .text._Z25excitatorySynapticWeightsPfiii --------------------------
	.section	.text._Z25excitatorySynapticWeightsPfiii,"ax",@progbits
	.align	128
        .global         _Z25excitatorySynapticWeightsPfiii
        .type           _Z25excitatorySynapticWeightsPfiii,@function
        .size           _Z25excitatorySynapticWeightsPfiii,(.L_x_38 - _Z25excitatorySynapticWeightsPfiii)
        .other          _Z25excitatorySynapticWeightsPfiii,@"STO_CUDA_ENTRY STV_DEFAULT"
_Z25excitatorySynapticWeightsPfiii:
.text._Z25excitatorySynapticWeightsPfiii:
[----:B------:R-:W-:Y:S01]  /*0000*/  LDC R1, c[0x0][0x37c] ;  /* 0x0000df00ff017b82 */ /* 0x000fe20000000800 */
[----:B------:R-:W0:Y:S07]  /*0010*/  S2R R0, SR_TID.X ;  /* 0x0000000000007919 */ /* 0x000e2e0000002100 */
[----:B------:R-:W0:Y:S01]  /*0020*/  S2UR UR4, SR_CTAID.X ;  /* 0x00000000000479c3 */ /* 0x000e220000002500 */
[----:B------:R-:W1:Y:S07]  /*0030*/  LDCU UR5, c[0x0][0x390] ;  /* 0x00007200ff0577ac */ /* 0x000e6e0008000800 */
[----:B------:R-:W0:Y:S08]  /*0040*/  LDC R3, c[0x0][0x360] ;  /* 0x0000d800ff037b82 */ /* 0x000e300000000800 */
[----:B------:R-:W2:Y:S01]  /*0050*/  LDC R11, c[0x0][0x388] ;  /* 0x0000e200ff0b7b82 */ /* 0x000ea20000000800 */
[----:B0-----:R-:W-:Y:S01]  /*0060*/  IMAD R0, R3, UR4, R0 ;  /* 0x0000000403007c24 */ /* 0x001fe2000f8e0200 */
[----:B--2---:R-:W-:-:S04]  /*0070*/  ISETP.GE.AND P0, PT, R11, 0x1, PT ;  /* 0x000000010b00780c */ /* 0x004fc80003f06270 */
[----:B-1----:R-:W-:-:S13]  /*0080*/  ISETP.GE.OR P0, PT, R0, UR5, !P0 ;  /* 0x0000000500007c0c */ /* 0x002fda000c706670 */
        /* <DEDUP_REMOVED lines=10> */
[----:B------:R-:W-:Y:S02]  /*0130*/  HFMA2 R13, -RZ, RZ, 2.375, 0 ;  /* 0x40c00000ff0d7431 */ /* 0x000fe400000001ff */
[----:B------:R-:W-:Y:S02]  /*0140*/  IMAD.MOV.U32 R9, RZ, RZ, R0 ;  /* 0x000000ffff097224 */ /* 0x000fe400078e0000 */
[----:B------:R-:W-:Y:S01]  /*0150*/  IMAD.MOV R6, RZ, RZ, -R7 ;  /* 0x000000ffff067224 */ /* 0x000fe200078e0a07 */
[----:B-1----:R-:W-:-:S04]  /*0160*/  UIADD3 UR4, UP0, UPT, UR4, 0x10, URZ ;  /* 0x0000001004047890 */ /* 0x002fc8000ff1e0ff */
[----:B------:R-:W-:Y:S02]  /*0170*/  UIADD3.X UR5, UPT, UPT, URZ, UR5, URZ, UP0, !UPT ;  /* 0x00000005ff057290 */ /* 0x000fe400087fe4ff */
[----:B------:R-:W-:-:S04]  /*0180*/  IMAD.U32 R4, RZ, RZ, UR4 ;  /* 0x00000004ff047e24 */ /* 0x000fc8000f8e00ff */
[----:B------:R-:W-:-:S07]  /*0190*/  MOV R5, UR5 ;  /* 0x0000000500057c02 */ /* 0x000fce0008000f00 */
.L_x_25:
[----:B------:R-:W-:Y:S02]  /*01a0*/  VIADD R6, R6, 0x8 ;  /* 0x0000000806067836 */ /* 0x000fe40000000000 */
[----:B-1----:R-:W-:-:S03]  /*01b0*/  IMAD.WIDE R2, R9, 0x4, R4 ;  /* 0x0000000409027825 */ /* 0x002fc600078e0204 */
[----:B------:R-:W-:Y:S01]  /*01c0*/  ISETP.NE.AND P1, PT, R6, RZ, PT ;  /* 0x000000ff0600720c */ /* 0x000fe20003f25270 */
[----:B------:R-:W-:Y:S01]  /*01d0*/  VIADD R9, R9, 0x8 ;  /* 0x0000000809097836 */ /* 0x000fe20000000000 */
        /* <DEDUP_REMOVED lines=9> */
.L_x_24:
[----:B0-----:R-:W-:Y:S05]  /*0270*/  @!P0 EXIT ;  /* 0x000000000000894d */ /* 0x001fea0003800000 */
[----:B------:R-:W-:Y:S02]  /*0280*/  ISETP.GE.U32.AND P0, PT, R8, 0x4, PT ;  /* 0x000000040800780c */ /* 0x000fe40003f06070 */
[----:B------:R-:W-:-:S04]  /*0290*/  LOP3.LUT R4, R11, 0x3, RZ, 0xc0, !PT ;  /* 0x000000030b047812 */ /* 0x000fc800078ec0ff */
[----:B------:R-:W-:-:S07]  /*02a0*/  ISETP.NE.AND P1, PT, R4, RZ, PT ;  /* 0x000000ff0400720c */ /* 0x000fce0003f25270 */
[----:B------:R-:W-:Y:S06]  /*02b0*/  @!P0 BRA `(.L_x_26) ;  /* 0x0000000000248947 */ /* 0x000fec0003800000 */
[----:B-1----:R-:W0:Y:S01]  /*02c0*/  LDC.64 R2, c[0x0][0x380] ;  /* 0x0000e000ff027b82 */ /* 0x002e220000000a00 */
[----:B------:R-:W-:Y:S01]  /*02d0*/  IADD3 R5, PT, PT, R0, R7, RZ ;  /* 0x0000000700057210 */ /* 0x000fe20007ffe0ff */
[----:B------:R-:W-:Y:S02]  /*02e0*/  IMAD.MOV.U32 R9, RZ, RZ, 0x40c00000 ;  /* 0x40c00000ff097424 */ /* 0x000fe400078e00ff */
[----:B------:R-:W-:Y:S02]  /*02f0*/  VIADD R7, R7, 0x4 ;  /* 0x0000000407077836 */ /* 0x000fe40000000000 */
[----:B0-----:R-:W-:-:S05]  /*0300*/  IMAD.WIDE R2, R5, 0x4, R2 ;  /* 0x0000000405027825 */ /* 0x001fca00078e0202 */
[----:B------:R0:W-:Y:S04]  /*0310*/  STG.E desc[UR6][R2.64], R9 ;  /* 0x0000000902007986 */ /* 0x0001e8000c101906 */
[----:B------:R0:W-:Y:S04]  /*0320*/  STG.E desc[UR6][R2.64+0x4], R9 ;  /* 0x0000040902007986 */ /* 0x0001e8000c101906 */
[----:B------:R0:W-:Y:S04]  /*0330*/  STG.E desc[UR6][R2.64+0x8], R9 ;  /* 0x0000080902007986 */ /* 0x0001e8000c101906 */
[----:B------:R0:W-:Y:S02]  /*0340*/  STG.E desc[UR6][R2.64+0xc], R9 ;  /* 0x00000c0902007986 */ /* 0x0001e4000c101906 */
.L_x_26:
[----:B------:R-:W-:Y:S05]  /*0350*/  @!P1 EXIT ;  /* 0x000000000000994d */ /* 0x000fea0003800000 */
[----:B------:R-:W-:Y:S02]  /*0360*/  ISETP.NE.AND P0, PT, R4, 0x1, PT ;  /* 0x000000010400780c */ /* 0x000fe40003f05270 */
[----:B01----:R-:W-:-:S04]  /*0370*/  LOP3.LUT R2, R11, 0x1, RZ, 0xc0, !PT ;  /* 0x000000010b027812 */ /* 0x003fc800078ec0ff */
[----:B------:R-:W-:-:S07]  /*0380*/  ISETP.NE.U32.AND P1, PT, R2, 0x1, PT ;  /* 0x000000010200780c */ /* 0x000fce0003f25070 */
[----:B------:R-:W-:Y:S06]  /*0390*/  @!P0 BRA `(.L_x_27) ;  /* 0x00000000001c8947 */ /* 0x000fec0003800000 */
[----:B------:R-:W0:Y:S01]  /*03a0*/  LDC.64 R2, c[0x0][0x380] ;  /* 0x0000e000ff027b82 */ /* 0x000e220000000a00 */
[----:B------:R-:W-:Y:S01]  /*03b0*/  IADD3 R5, PT, PT, R0, R7, RZ ;  /* 0x0000000700057210 */ /* 0x000fe20007ffe0ff */
[----:B------:R-:W-:Y:S01]  /*03c0*/  IMAD.MOV.U32 R9, RZ, RZ, 0x40c00000 ;  /* 0x40c00000ff097424 */ /* 0x000fe200078e00ff */
[----:B------:R-:W-:-:S03]  /*03d0*/  IADD3 R7, PT, PT, R7, 0x2, RZ ;  /* 0x0000000207077810 */ /* 0x000fc60007ffe0ff */
[----:B0-----:R-:W-:-:S05]  /*03e0*/  IMAD.WIDE R2, R5, 0x4, R2 ;  /* 0x0000000405027825 */ /* 0x001fca00078e0202 */
[----:B------:R0:W-:Y:S04]  /*03f0*/  STG.E desc[UR6][R2.64], R9 ;  /* 0x0000000902007986 */ /* 0x0001e8000c101906 */
[----:B------:R0:W-:Y:S02]  /*0400*/  STG.E desc[UR6][R2.64+0x4], R9 ;  /* 0x0000040902007986 */ /* 0x0001e4000c101906 */
.L_x_27:
[----:B------:R-:W-:Y:S05]  /*0410*/  @P1 EXIT ;  /* 0x000000000000194d */ /* 0x000fea0003800000 */
[----:B0-----:R-:W0:Y:S01]  /*0420*/  LDC.64 R2, c[0x0][0x380] ;  /* 0x0000e000ff027b82 */ /* 0x001e220000000a00 */
[----:B------:R-:W-:Y:S01]  /*0430*/  IMAD.IADD R7, R0, 0x1, R7 ;  /* 0x0000000100077824 */ /* 0x000fe200078e0207 */
[----:B------:R-:W-:-:S03]  /*0440*/  MOV R5, 0x40c00000 ;  /* 0x40c0000000057802 */ /* 0x000fc60000000f00 */
[----:B0-----:R-:W-:-:S05]  /*0450*/  IMAD.WIDE R2, R7, 0x4, R2 ;  /* 0x0000000407027825 */ /* 0x001fca00078e0202 */
[----:B------:R-:W-:Y:S01]  /*0460*/  STG.E desc[UR6][R2.64], R5 ;  /* 0x0000000502007986 */ /* 0x000fe2000c101906 */
[----:B------:R-:W-:Y:S05]  /*0470*/  EXIT ;  /* 0x000000000000794d */ /* 0x000fea0003800000 */
.L_x_28:
        /* <DEDUP_REMOVED lines=16> */
.L_x_38:


//--------------------- .text._Z23inhibitoryAsFastSpikingPfS_ii --------------------------
	.section	.text._Z23inhibitoryAsFastSpikingPfS_ii,"ax",@progbits
	.align	128
        .global         _Z23inhibitoryAsFastSpikingPfS_ii
        .type           _Z23inhibitoryAsFastSpikingPfS_ii,@function
        .size           _Z23inhibitoryAsFastSpikingPfS_ii,(.L_x_39 - _Z23inhibitoryAsFastSpikingPfS_ii)
        .other          _Z23inhibitoryAsFastSpikingPfS_ii,@"STO_CUDA_ENTRY STV_DEFAULT"
_Z23inhibitoryAsFastSpikingPfS_ii:
.text._Z23inhibitoryAsFastSpikingPfS_ii:
[----:B------:R-:W-:Y:S01]  /*0000*/  LDC R1, c[0x0][0x37c] ;  /* 0x0000df00ff017b82 */ /* 0x000fe20000000800 */
[----:B------:R-:W0:Y:S07]  /*0010*/  S2R R0, SR_TID.X ;  /* 0x0000000000007919 */ /* 0x000e2e0000002100 */
[----:B------:R-:W0:Y:S01]  /*0020*/  S2UR UR6, SR_CTAID.X ;  /* 0x00000000000679c3 */ /* 0x000e220000002500 */
[----:B------:R-:W1:Y:S07]  /*0030*/  LDCU.64 UR4, c[0x0][0x390] ;  /* 0x00007200ff0477ac */ /* 0x000e6e0008000a00 */
[----:B------:R-:W0:Y:S01]  /*0040*/  LDC R3, c[0x0][0x360] ;  /* 0x0000d800ff037b82 */ /* 0x000e220000000800 */
[----:B-1----:R-:W-:Y:S01]  /*0050*/  UIADD3 UR4, UPT, UPT, UR4, -UR5, URZ ;  /* 0x8000000504047290 */ /* 0x002fe2000fffe0ff */
[----:B0-----:R-:W-:-:S05]  /*0060*/  IMAD R0, R3, UR6, R0 ;  /* 0x0000000603007c24 */ /* 0x001fca000f8e0200 */
[----:B------:R-:W-:-:S13]  /*0070*/  ISETP.GE.AND P0, PT, R0, UR4, PT ;  /* 0x0000000400007c0c */ /* 0x000fda000bf06270 */
[----:B------:R-:W-:Y:S05]  /*0080*/  @P0 EXIT ;  /* 0x000000000000094d */ /* 0x000fea0003800000 */
[----:B------:R-:W0:Y:S01]  /*0090*/  LDC.64 R2, c[0x0][0x380] ;  /* 0x0000e000ff027b82 */ /* 0x000e220000000a00 */
[----:B------:R-:W1:Y:S01]  /*00a0*/  LDCU.64 UR6, c[0x0][0x358] ;  /* 0x00006b00ff0677ac */ /* 0x000e620008000a00 */
[----:B------:R-:W-:Y:S02]  /*00b0*/  IADD3 R7, PT, PT, R0, UR5, RZ ;  /* 0x0000000500077c10 */ /* 0x000fe4000fffe0ff */
[----:B------:R-:W-:-:S04]  /*00c0*/  MOV R9, 0x40000000 ;  /* 0x4000000000097802 */ /* 0x000fc80000000f00 */
[----:B------:R-:W2:Y:S01]  /*00d0*/  LDC.64 R4, c[0x0][0x388] ;  /* 0x0000e200ff047b82 */ /* 0x000ea20000000a00 */
[----:B0-----:R-:W-:-:S04]  /*00e0*/  IMAD.WIDE R2, R7, 0x4, R2 ;  /* 0x0000000407027825 */ /* 0x001fc800078e0202 */
[----:B--2---:R-:W-:-:S04]  /*00f0*/  IMAD.WIDE R4, R7, 0x4, R4 ;  /* 0x0000000407047825 */ /* 0x004fc800078e0204 */
[----:B------:R-:W-:-:S05]  /*0100*/  HFMA2 R7, -RZ, RZ, 1.44921875, -19.203125 ;  /* 0x3dcccccdff077431 */ /* 0x000fca00000001ff */
[----:B-1----:R-:W-:Y:S04]  /*0110*/  STG.E desc[UR6][R2.64], R7 ;  /* 0x0000000702007986 */ /* 0x002fe8000c101906 */
[----:B------:R-:W-:Y:S01]  /*0120*/  STG.E desc[UR6][R4.64], R9 ;  /* 0x0000000904007986 */ /* 0x000fe2000c101906 */
[----:B------:R-:W-:Y:S05]  /*0130*/  EXIT ;  /* 0x000000000000794d */ /* 0x000fea0003800000 */
.L_x_29:
        /* <DEDUP_REMOVED lines=12> */
.L_x_39:


//--------------------- .text._Z26excitatoryAsRegularSpikingPfS_ii --------------------------
	.section	.text._Z26excitatoryAsRegularSpikingPfS_ii,"ax",@progbits
	.align	128
        .global         _Z26excitatoryAsRegularSpikingPfS_ii
        .type           _Z26excitatoryAsRegularSpikingPfS_ii,@function
        .size           _Z26excitatoryAsRegularSpikingPfS_ii,(.L_x_40 - _Z26excitatoryAsRegularSpikingPfS_ii)
        .other          _Z26excitatoryAsRegularSpikingPfS_ii,@"STO_CUDA_ENTRY STV_DEFAULT"
_Z26excitatoryAsRegularSpikingPfS_ii:
.text._Z26excitatoryAsRegularSpikingPfS_ii:
        /* <DEDUP_REMOVED lines=9> */
[----:B------:R-:W1:Y:S01]  /*0090*/  LDCU.64 UR4, c[0x0][0x358] ;  /* 0x00006b00ff0477ac */ /* 0x000e620008000a00 */
[----:B------:R-:W-:-:S06]  /*00a0*/  MOV R9, 0x41000000 ;  /* 0x4100000000097802 */ /* 0x000fcc0000000f00 */
[----:B------:R-:W2:Y:S01]  /*00b0*/  LDC.64 R4, c[0x0][0x388] ;  /* 0x0000e200ff047b82 */ /* 0x000ea20000000a00 */
[----:B0-----:R-:W-:-:S04]  /*00c0*/  IMAD.WIDE R2, R7, 0x4, R2 ;  /* 0x0000000407027825 */ /* 0x001fc800078e0202 */
[----:B--2---:R-:W-:-:S04]  /*00d0*/  IMAD.WIDE R4, R7, 0x4, R4 ;  /* 0x0000000407047825 */ /* 0x004fc800078e0204 */
[----:B------:R-:W-:-:S05]  /*00e0*/  HFMA2 R7, -RZ, RZ, 1.1591796875, -112.625 ;  /* 0x3ca3d70aff077431 */ /* 0x000fca00000001ff */
[----:B-1----:R-:W-:Y:S04]  /*00f0*/  STG.E desc[UR4][R2.64], R7 ;  /* 0x0000000702007986 */ /* 0x002fe8000c101904 */
[----:B------:R-:W-:Y:S01]  /*0100*/  STG.E desc[UR4][R4.64], R9 ;  /* 0x0000000904007986 */ /* 0x000fe2000c101904 */
[----:B------:R-:W-:Y:S05]  /*0110*/  EXIT ;  /* 0x000000000000794d */ /* 0x000fea0003800000 */
.L_x_30:
        /* <DEDUP_REMOVED lines=14> */
.L_x_40:


//--------------------- .nv.global.init           --------------------------
	.section	.nv.global.init,"aw",@progbits
.nv.global.init:
	.type		$str,@object
	.size		$str,(.L_0 - $str)
$str:
        /*0000*/ 	.byte	0x54, 0x68, 0x61, 0x6e, 0x6b, 0x20, 0x79, 0x6f, 0x75, 0x2e, 0x00
.L_0:


//--------------------- .nv.shared.reserved.0     --------------------------
	.section	.nv.shared.reserved.0,"aw",@nobits
	.weak		__nv_reservedSMEM_offset_0_alias
	.size		__nv_reservedSMEM_offset_0_alias, 0, 64
	.other		__nv_reservedSMEM_offset_0_alias,@"STO_CUDA_RESERVED_SHARED STV_DEFAULT"
__nv_reservedSMEM_offset_0_alias:
	.zero		0
	.zero		64


//--------------------- .nv.constant0._Z6warmupv  --------------------------
	.section	.nv.constant0._Z6warmupv,"a",@progbits
	.sectionflags	@""
	.align	4
.nv.constant0._Z6warmupv:
	.zero		896


//--------------------- .nv.constant0._Z18updatePotentiationiiPf --------------------------
	.section	.nv.constant0._Z18updatePotentiationiiPf,"a",@progbits
	.sectionflags	@""
	.align	4
.nv.constant0._Z18updatePotentiationiiPf:
	.zero		912


//--------------------- .nv.constant0._Z14updateVoltagesiiiiPfS_S_S_S_S_ --------------------------
	.section	.nv.constant0._Z14updateVoltagesiiiiPfS_S_S_S_S_,"a",@progbits
	.sectionflags	@""
	.align	4
.nv.constant0._Z14updateVoltagesiiiiPfS_S_S_S_S_:
	.zero		960


//--------------------- .nv.constant0._Z6initvuPfS_ii --------------------------
	.section	.nv.constant0._Z6initvuPfS_ii,"a",@progbits
	.sectionflags	@""
	.align	4
.nv.constant0._Z6initvuPfS_ii:
	.zero		920


//--------------------- .nv.constant0._Z6initLTPfS_iii --------------------------
	.section	.nv.constant0._Z6initLTPfS_iii,"a",@progbits
	.sectionflags	@""
	.align	4
.nv.constant0._Z6initLTPfS_iii:
	.zero		924


//--------------------- .nv.constant0._Z19synapticDerivativesPfiii --------------------------
	.section	.nv.constant0._Z19synapticDerivativesPfiii,"a",@progbits
	.sectionflags	@""
	.align	4
.nv.constant0._Z19synapticDerivativesPfiii:
	.zero		916


//--------------------- .nv.constant0._Z25inhibitorySynapticWeightsPfiii --------------------------
	.section	.nv.constant0._Z25inhibitorySynapticWeightsPfiii,"a",@progbits
	.sectionflags	@""
	.align	4
.nv.constant0._Z25inhibitorySynapticWeightsPfiii:
	.zero		916


//--------------------- .nv.constant0._Z25excitatorySynapticWeightsPfiii --------------------------
	.section	.nv.constant0._Z25excitatorySynapticWeightsPfiii,"a",@progbits
	.sectionflags	@""
	.align	4
.nv.constant0._Z25excitatorySynapticWeightsPfiii:
	.zero		916


//--------------------- .nv.constant0._Z23inhibitoryAsFastSpikingPfS_ii --------------------------
	.section	.nv.constant0._Z23inhibitoryAsFastSpikingPfS_ii,"a",@progbits
	.sectionflags	@""
	.align	4
.nv.constant0._Z23inhibitoryAsFastSpikingPfS_ii:
	.zero		920


//--------------------- .nv.constant0._Z26excitatoryAsRegularSpikingPfS_ii --------------------------
	.section	.nv.constant0._Z26excitatoryAsRegularSpikingPfS_ii,"a",@progbits
	.sectionflags	@""
	.align	4
.nv.constant0._Z26excitatoryAsRegularSpikingPfS_ii:
	.zero		920


//--------------------- SYMBOLS --------------------------

	.type		.nv.reservedSmem.offset0,@object
	.size		.nv.reservedSmem.offset0,0x4
	.type		vprintf,@function
